//
// Generated by NVIDIA NVVM Compiler
//
// Compiler Build ID: CL-36424714
// Cuda compilation tools, release 13.0, V13.0.88
// Based on NVVM 20.0.0
//

.version 9.0
.target sm_100
.address_size 64

	// .globl	_Z9streamingPdS_
.const .align 8 .f64 LATTICE_SPEED = 0d3FB999999999999A;
.const .align 8 .f64 TAU = 0d3FECCCCCCCCCCCCD;
.const .align 4 .u32 DIRECTIONS = 9;
.const .align 4 .u32 DIMENSIONS = 2;

.visible .entry _Z9streamingPdS_(
	.param .u64 .ptr .align 1 _Z9streamingPdS__param_0,
	.param .u64 .ptr .align 1 _Z9streamingPdS__param_1
)
{
	.reg .pred 	%p<7>;
	.reg .b32 	%r<54>;
	.reg .b64 	%rd<24>;
	.reg .b64 	%fd<10>;

	ld.param.u64 	%rd1, [_Z9streamingPdS__param_0];
	ld.param.u64 	%rd2, [_Z9streamingPdS__param_1];
	cvta.to.global.u64 	%rd3, %rd1;
	cvta.to.global.u64 	%rd4, %rd2;
	mov.u32 	%r1, %ctaid.x;
	mov.u32 	%r2, %ctaid.y;
	mov.u32 	%r4, %nctaid.x;
	mov.u32 	%r5, %nctaid.y;
	ld.const.u32 	%r7, [DIRECTIONS];
	mul.lo.s32 	%r8, %r5, %r1;
	add.s32 	%r9, %r8, %r2;
	mul.lo.s32 	%r10, %r9, %r7;
	add.s32 	%r11, %r1, -1;
	sub.s32 	%r12, %r8, %r5;
	setp.lt.u32 	%p1, %r11, %r4;
	add.s32 	%r13, %r2, -1;
	add.s32 	%r14, %r12, %r13;
	mul.lo.s32 	%r15, %r14, %r7;
	setp.lt.u32 	%p2, %r13, %r5;
	add.s32 	%r16, %r10, 8;
	selp.b32 	%r17, %r15, %r16, %p2;
	selp.b32 	%r18, %r17, %r16, %p1;
	mul.wide.s32 	%rd5, %r18, 8;
	add.s64 	%rd6, %rd4, %rd5;
	ld.global.f64 	%fd1, [%rd6];
	mul.wide.s32 	%rd7, %r10, 8;
	add.s64 	%rd8, %rd3, %rd7;
	st.global.f64 	[%rd8], %fd1;
	add.s32 	%r19, %r10, 1;
	add.s32 	%r20, %r12, %r2;
	mad.lo.s32 	%r21, %r20, %r7, 1;
	setp.lt.u32 	%p3, %r2, %r5;
	add.s32 	%r22, %r10, 7;
	selp.b32 	%r23, %r21, %r22, %p3;
	selp.b32 	%r24, %r23, %r22, %p1;
	mul.wide.s32 	%rd9, %r24, 8;
	add.s64 	%rd10, %rd4, %rd9;
	ld.global.f64 	%fd2, [%rd10];
	st.global.f64 	[%rd8+8], %fd2;
	add.s32 	%r25, %r10, 2;
	add.s32 	%r26, %r2, 1;
	add.s32 	%r27, %r14, 2;
	mad.lo.s32 	%r28, %r27, %r7, 2;
	setp.lt.u32 	%p4, %r26, %r5;
	add.s32 	%r29, %r10, 6;
	selp.b32 	%r30, %r28, %r29, %p4;
	selp.b32 	%r31, %r30, %r29, %p1;
	mul.wide.s32 	%rd11, %r31, 8;
	add.s64 	%rd12, %rd4, %rd11;
	ld.global.f64 	%fd3, [%rd12];
	st.global.f64 	[%rd8+16], %fd3;
	setp.lt.u32 	%p5, %r1, %r4;
	add.s32 	%r32, %r10, 3;
	add.s32 	%r33, %r9, -1;
	mad.lo.s32 	%r34, %r33, %r7, 3;
	add.s32 	%r35, %r10, 5;
	selp.b32 	%r36, %r34, %r35, %p2;
	selp.b32 	%r37, %r36, %r35, %p5;
	mul.wide.s32 	%rd13, %r37, 8;
	add.s64 	%rd14, %rd4, %rd13;
	ld.global.f64 	%fd4, [%rd14];
	st.global.f64 	[%rd8+24], %fd4;
	add.s64 	%rd15, %rd4, %rd7;
	ld.global.f64 	%fd5, [%rd15+32];
	st.global.f64 	[%rd8+32], %fd5;
	add.s32 	%r38, %r35, %r7;
	selp.b32 	%r39, %r38, %r32, %p4;
	selp.b32 	%r40, %r39, %r32, %p5;
	mul.wide.s32 	%rd16, %r40, 8;
	add.s64 	%rd17, %rd4, %rd16;
	ld.global.f64 	%fd6, [%rd17];
	st.global.f64 	[%rd8+40], %fd6;
	add.s32 	%r41, %r1, 1;
	setp.lt.u32 	%p6, %r41, %r4;
	add.s32 	%r42, %r33, %r5;
	mad.lo.s32 	%r43, %r42, %r7, 6;
	selp.b32 	%r44, %r43, %r25, %p2;
	selp.b32 	%r45, %r44, %r25, %p6;
	mul.wide.s32 	%rd18, %r45, 8;
	add.s64 	%rd19, %rd4, %rd18;
	ld.global.f64 	%fd7, [%rd19];
	st.global.f64 	[%rd8+48], %fd7;
	add.s32 	%r46, %r9, %r5;
	mad.lo.s32 	%r47, %r46, %r7, 7;
	selp.b32 	%r48, %r47, %r19, %p3;
	selp.b32 	%r49, %r48, %r19, %p6;
	mul.wide.s32 	%rd20, %r49, 8;
	add.s64 	%rd21, %rd4, %rd20;
	ld.global.f64 	%fd8, [%rd21];
	st.global.f64 	[%rd8+56], %fd8;
	add.s32 	%r50, %r42, 2;
	mad.lo.s32 	%r51, %r50, %r7, 8;
	selp.b32 	%r52, %r51, %r10, %p4;
	selp.b32 	%r53, %r52, %r10, %p6;
	mul.wide.s32 	%rd22, %r53, 8;
	add.s64 	%rd23, %rd4, %rd22;
	ld.global.f64 	%fd9, [%rd23];
	st.global.f64 	[%rd8+64], %fd9;
	ret;

}
	// .globl	_Z7densityPdS_
.visible .entry _Z7densityPdS_(
	.param .u64 .ptr .align 1 _Z7densityPdS__param_0,
	.param .u64 .ptr .align 1 _Z7densityPdS__param_1
)
{
	.reg .b32 	%r<7>;
	.reg .b64 	%rd<10>;
	.reg .b64 	%fd<19>;

	ld.param.u64 	%rd1, [_Z7densityPdS__param_0];
	ld.param.u64 	%rd2, [_Z7densityPdS__param_1];
	cvta.to.global.u64 	%rd3, %rd2;
	cvta.to.global.u64 	%rd4, %rd1;
	mov.u32 	%r1, %ctaid.x;
	mov.u32 	%r2, %ctaid.y;
	mov.u32 	%r3, %nctaid.y;
	mad.lo.s32 	%r4, %r1, %r3, %r2;
	mul.wide.u32 	%rd5, %r4, 8;
	add.s64 	%rd6, %rd4, %rd5;
	mov.b64 	%rd7, 0;
	st.global.u64 	[%rd6], %rd7;
	ld.const.u32 	%r5, [DIRECTIONS];
	mul.lo.s32 	%r6, %r4, %r5;
	mul.wide.s32 	%rd8, %r6, 8;
	add.s64 	%rd9, %rd3, %rd8;
	ld.global.f64 	%fd1, [%rd9];
	add.f64 	%fd2, %fd1, 0d0000000000000000;
	st.global.f64 	[%rd6], %fd2;
	ld.global.f64 	%fd3, [%rd9+8];
	add.f64 	%fd4, %fd3, %fd2;
	st.global.f64 	[%rd6], %fd4;
	ld.global.f64 	%fd5, [%rd9+16];
	add.f64 	%fd6, %fd5, %fd4;
	st.global.f64 	[%rd6], %fd6;
	ld.global.f64 	%fd7, [%rd9+24];
	add.f64 	%fd8, %fd7, %fd6;
	st.global.f64 	[%rd6], %fd8;
	ld.global.f64 	%fd9, [%rd9+32];
	add.f64 	%fd10, %fd9, %fd8;
	st.global.f64 	[%rd6], %fd10;
	ld.global.f64 	%fd11, [%rd9+40];
	add.f64 	%fd12, %fd11, %fd10;
	st.global.f64 	[%rd6], %fd12;
	ld.global.f64 	%fd13, [%rd9+48];
	add.f64 	%fd14, %fd13, %fd12;
	st.global.f64 	[%rd6], %fd14;
	ld.global.f64 	%fd15, [%rd9+56];
	add.f64 	%fd16, %fd15, %fd14;
	st.global.f64 	[%rd6], %fd16;
	ld.global.f64 	%fd17, [%rd9+64];
	add.f64 	%fd18, %fd17, %fd16;
	st.global.f64 	[%rd6], %fd18;
	ret;

}
	// .globl	_Z8velocityPdS_S_
.visible .entry _Z8velocityPdS_S_(
	.param .u64 .ptr .align 1 _Z8velocityPdS_S__param_0,
	.param .u64 .ptr .align 1 _Z8velocityPdS_S__param_1,
	.param .u64 .ptr .align 1 _Z8velocityPdS_S__param_2
)
{
	.reg .b32 	%r<11>;
	.reg .b64 	%rd<14>;
	.reg .b64 	%fd<45>;

	ld.param.u64 	%rd1, [_Z8velocityPdS_S__param_0];
	ld.param.u64 	%rd2, [_Z8velocityPdS_S__param_1];
	ld.param.u64 	%rd3, [_Z8velocityPdS_S__param_2];
	cvta.to.global.u64 	%rd4, %rd3;
	cvta.to.global.u64 	%rd5, %rd1;
	mov.u32 	%r1, %ctaid.x;
	mov.u32 	%r2, %ctaid.y;
	mov.u32 	%r3, %nctaid.y;
	ld.const.u32 	%r4, [DIMENSIONS];
	mul.lo.s32 	%r5, %r1, %r3;
	mul.lo.s32 	%r6, %r4, %r5;
	mad.lo.s32 	%r7, %r4, %r2, %r6;
	mul.wide.s32 	%rd6, %r7, 8;
	add.s64 	%rd7, %rd5, %rd6;
	mov.b64 	%rd8, 0;
	st.global.u64 	[%rd7], %rd8;
	st.global.u64 	[%rd7+8], %rd8;
	ld.const.u32 	%r8, [DIRECTIONS];
	add.s32 	%r9, %r5, %r2;
	mul.lo.s32 	%r10, %r9, %r8;
	mul.wide.s32 	%rd9, %r10, 8;
	add.s64 	%rd10, %rd4, %rd9;
	ld.global.f64 	%fd1, [%rd10];
	mov.f64 	%fd2, 0d0000000000000000;
	sub.f64 	%fd3, %fd2, %fd1;
	st.global.f64 	[%rd7], %fd3;
	ld.global.f64 	%fd4, [%rd10];
	sub.f64 	%fd5, %fd2, %fd4;
	st.global.f64 	[%rd7+8], %fd5;
	ld.global.f64 	%fd6, [%rd10+8];
	sub.f64 	%fd7, %fd3, %fd6;
	st.global.f64 	[%rd7], %fd7;
	ld.global.f64 	%fd8, [%rd10+8];
	fma.rn.f64 	%fd9, %fd8, 0d0000000000000000, %fd5;
	st.global.f64 	[%rd7+8], %fd9;
	ld.global.f64 	%fd10, [%rd10+16];
	sub.f64 	%fd11, %fd7, %fd10;
	st.global.f64 	[%rd7], %fd11;
	ld.global.f64 	%fd12, [%rd10+16];
	add.f64 	%fd13, %fd9, %fd12;
	st.global.f64 	[%rd7+8], %fd13;
	ld.global.f64 	%fd14, [%rd10+24];
	fma.rn.f64 	%fd15, %fd14, 0d0000000000000000, %fd11;
	st.global.f64 	[%rd7], %fd15;
	ld.global.f64 	%fd16, [%rd10+24];
	sub.f64 	%fd17, %fd13, %fd16;
	st.global.f64 	[%rd7+8], %fd17;
	ld.global.f64 	%fd18, [%rd10+32];
	fma.rn.f64 	%fd19, %fd18, 0d0000000000000000, %fd15;
	st.global.f64 	[%rd7], %fd19;
	ld.global.f64 	%fd20, [%rd10+32];
	fma.rn.f64 	%fd21, %fd20, 0d0000000000000000, %fd17;
	st.global.f64 	[%rd7+8], %fd21;
	ld.global.f64 	%fd22, [%rd10+40];
	fma.rn.f64 	%fd23, %fd22, 0d0000000000000000, %fd19;
	st.global.f64 	[%rd7], %fd23;
	ld.global.f64 	%fd24, [%rd10+40];
	add.f64 	%fd25, %fd21, %fd24;
	st.global.f64 	[%rd7+8], %fd25;
	ld.global.f64 	%fd26, [%rd10+48];
	add.f64 	%fd27, %fd23, %fd26;
	st.global.f64 	[%rd7], %fd27;
	ld.global.f64 	%fd28, [%rd10+48];
	sub.f64 	%fd29, %fd25, %fd28;
	st.global.f64 	[%rd7+8], %fd29;
	ld.global.f64 	%fd30, [%rd10+56];
	add.f64 	%fd31, %fd27, %fd30;
	st.global.f64 	[%rd7], %fd31;
	ld.global.f64 	%fd32, [%rd10+56];
	fma.rn.f64 	%fd33, %fd32, 0d0000000000000000, %fd29;
	st.global.f64 	[%rd7+8], %fd33;
	ld.global.f64 	%fd34, [%rd10+64];
	add.f64 	%fd35, %fd31, %fd34;
	st.global.f64 	[%rd7], %fd35;
	ld.global.f64 	%fd36, [%rd10+64];
	add.f64 	%fd37, %fd33, %fd36;
	st.global.f64 	[%rd7+8], %fd37;
	cvta.to.global.u64 	%rd11, %rd2;
	ld.const.f64 	%fd38, [LATTICE_SPEED];
	mul.wide.u32 	%rd12, %r9, 8;
	add.s64 	%rd13, %rd11, %rd12;
	ld.global.f64 	%fd39, [%rd13];
	div.rn.f64 	%fd40, %fd38, %fd39;
	mul.f64 	%fd41, %fd35, %fd40;
	st.global.f64 	[%rd7], %fd41;
	ld.global.f64 	%fd42, [%rd13];
	div.rn.f64 	%fd43, %fd38, %fd42;
	mul.f64 	%fd44, %fd37, %fd43;
	st.global.f64 	[%rd7+8], %fd44;
	ret;

}
	// .globl	_Z11equilibriumPdS_S_
.visible .entry _Z11equilibriumPdS_S_(
	.param .u64 .ptr .align 1 _Z11equilibriumPdS_S__param_0,
	.param .u64 .ptr .align 1 _Z11equilibriumPdS_S__param_1,
	.param .u64 .ptr .align 1 _Z11equilibriumPdS_S__param_2
)
{
	.reg .b32 	%r<11>;
	.reg .b64 	%rd<13>;
	.reg .b64 	%fd<106>;

	ld.param.u64 	%rd1, [_Z11equilibriumPdS_S__param_0];
	ld.param.u64 	%rd2, [_Z11equilibriumPdS_S__param_1];
	ld.param.u64 	%rd3, [_Z11equilibriumPdS_S__param_2];
	cvta.to.global.u64 	%rd4, %rd1;
	cvta.to.global.u64 	%rd5, %rd2;
	cvta.to.global.u64 	%rd6, %rd3;
	mov.u32 	%r1, %ctaid.x;
	mov.u32 	%r2, %ctaid.y;
	mov.u32 	%r3, %nctaid.y;
	mul.lo.s32 	%r4, %r1, %r3;
	add.s32 	%r5, %r4, %r2;
	ld.const.u32 	%r6, [DIMENSIONS];
	mul.lo.s32 	%r7, %r6, %r4;
	mad.lo.s32 	%r8, %r6, %r2, %r7;
	mul.wide.s32 	%rd7, %r8, 8;
	add.s64 	%rd8, %rd6, %rd7;
	ld.global.f64 	%fd1, [%rd8];
	ld.global.f64 	%fd2, [%rd8+8];
	mul.f64 	%fd3, %fd2, %fd2;
	fma.rn.f64 	%fd4, %fd1, %fd1, %fd3;
	ld.const.f64 	%fd5, [LATTICE_SPEED];
	mov.f64 	%fd6, 0d4008000000000000;
	div.rn.f64 	%fd7, %fd6, %fd5;
	mul.f64 	%fd8, %fd5, %fd5;
	mov.f64 	%fd9, 0d4012000000000000;
	div.rn.f64 	%fd10, %fd9, %fd8;
	mov.f64 	%fd11, 0d3FF8000000000000;
	div.rn.f64 	%fd12, %fd11, %fd8;
	mul.f64 	%fd13, %fd4, %fd12;
	ld.const.u32 	%r9, [DIRECTIONS];
	mul.lo.s32 	%r10, %r5, %r9;
	mul.wide.u32 	%rd9, %r5, 8;
	add.s64 	%rd10, %rd5, %rd9;
	neg.f64 	%fd14, %fd2;
	sub.f64 	%fd15, %fd14, %fd1;
	fma.rn.f64 	%fd16, %fd7, %fd15, 0d3FF0000000000000;
	mul.f64 	%fd17, %fd15, %fd10;
	fma.rn.f64 	%fd18, %fd15, %fd17, %fd16;
	sub.f64 	%fd19, %fd18, %fd13;
	ld.global.f64 	%fd20, [%rd10];
	mul.f64 	%fd21, %fd20, 0d3F9C71C71C71C71C;
	mul.f64 	%fd22, %fd21, %fd19;
	mul.wide.s32 	%rd11, %r10, 8;
	add.s64 	%rd12, %rd4, %rd11;
	st.global.f64 	[%rd12], %fd22;
	ld.global.f64 	%fd23, [%rd8];
	ld.global.f64 	%fd24, [%rd8+8];
	mul.f64 	%fd25, %fd24, 0d0000000000000000;
	sub.f64 	%fd26, %fd25, %fd23;
	fma.rn.f64 	%fd27, %fd7, %fd26, 0d3FF0000000000000;
	mul.f64 	%fd28, %fd26, %fd10;
	fma.rn.f64 	%fd29, %fd26, %fd28, %fd27;
	sub.f64 	%fd30, %fd29, %fd13;
	ld.global.f64 	%fd31, [%rd10];
	mul.f64 	%fd32, %fd31, 0d3FBC71C71C71C71C;
	mul.f64 	%fd33, %fd32, %fd30;
	st.global.f64 	[%rd12+8], %fd33;
	ld.global.f64 	%fd34, [%rd8];
	ld.global.f64 	%fd35, [%rd8+8];
	sub.f64 	%fd36, %fd35, %fd34;
	fma.rn.f64 	%fd37, %fd7, %fd36, 0d3FF0000000000000;
	mul.f64 	%fd38, %fd36, %fd10;
	fma.rn.f64 	%fd39, %fd36, %fd38, %fd37;
	sub.f64 	%fd40, %fd39, %fd13;
	ld.global.f64 	%fd41, [%rd10];
	mul.f64 	%fd42, %fd41, 0d3F9C71C71C71C71C;
	mul.f64 	%fd43, %fd42, %fd40;
	st.global.f64 	[%rd12+16], %fd43;
	ld.global.f64 	%fd44, [%rd8];
	mul.f64 	%fd45, %fd44, 0d0000000000000000;
	ld.global.f64 	%fd46, [%rd8+8];
	sub.f64 	%fd47, %fd45, %fd46;
	fma.rn.f64 	%fd48, %fd7, %fd47, 0d3FF0000000000000;
	mul.f64 	%fd49, %fd47, %fd10;
	fma.rn.f64 	%fd50, %fd47, %fd49, %fd48;
	sub.f64 	%fd51, %fd50, %fd13;
	ld.global.f64 	%fd52, [%rd10];
	mul.f64 	%fd53, %fd52, 0d3FBC71C71C71C71C;
	mul.f64 	%fd54, %fd53, %fd51;
	st.global.f64 	[%rd12+24], %fd54;
	ld.global.f64 	%fd55, [%rd8];
	ld.global.f64 	%fd56, [%rd8+8];
	mul.f64 	%fd57, %fd56, 0d0000000000000000;
	fma.rn.f64 	%fd58, %fd55, 0d0000000000000000, %fd57;
	fma.rn.f64 	%fd59, %fd7, %fd58, 0d3FF0000000000000;
	mul.f64 	%fd60, %fd58, %fd10;
	fma.rn.f64 	%fd61, %fd58, %fd60, %fd59;
	sub.f64 	%fd62, %fd61, %fd13;
	ld.global.f64 	%fd63, [%rd10];
	mul.f64 	%fd64, %fd63, 0d3FDC71C71C71C71C;
	mul.f64 	%fd65, %fd64, %fd62;
	st.global.f64 	[%rd12+32], %fd65;
	ld.global.f64 	%fd66, [%rd8];
	ld.global.f64 	%fd67, [%rd8+8];
	fma.rn.f64 	%fd68, %fd66, 0d0000000000000000, %fd67;
	fma.rn.f64 	%fd69, %fd7, %fd68, 0d3FF0000000000000;
	mul.f64 	%fd70, %fd68, %fd10;
	fma.rn.f64 	%fd71, %fd68, %fd70, %fd69;
	sub.f64 	%fd72, %fd71, %fd13;
	ld.global.f64 	%fd73, [%rd10];
	mul.f64 	%fd74, %fd73, 0d3FBC71C71C71C71C;
	mul.f64 	%fd75, %fd74, %fd72;
	st.global.f64 	[%rd12+40], %fd75;
	ld.global.f64 	%fd76, [%rd8];
	ld.global.f64 	%fd77, [%rd8+8];
	sub.f64 	%fd78, %fd76, %fd77;
	fma.rn.f64 	%fd79, %fd7, %fd78, 0d3FF0000000000000;
	mul.f64 	%fd80, %fd78, %fd10;
	fma.rn.f64 	%fd81, %fd78, %fd80, %fd79;
	sub.f64 	%fd82, %fd81, %fd13;
	ld.global.f64 	%fd83, [%rd10];
	mul.f64 	%fd84, %fd83, 0d3F9C71C71C71C71C;
	mul.f64 	%fd85, %fd84, %fd82;
	st.global.f64 	[%rd12+48], %fd85;
	ld.global.f64 	%fd86, [%rd8];
	ld.global.f64 	%fd87, [%rd8+8];
	fma.rn.f64 	%fd88, %fd87, 0d0000000000000000, %fd86;
	fma.rn.f64 	%fd89, %fd7, %fd88, 0d3FF0000000000000;
	mul.f64 	%fd90, %fd88, %fd10;
	fma.rn.f64 	%fd91, %fd88, %fd90, %fd89;
	sub.f64 	%fd92, %fd91, %fd13;
	ld.global.f64 	%fd93, [%rd10];
	mul.f64 	%fd94, %fd93, 0d3FBC71C71C71C71C;
	mul.f64 	%fd95, %fd94, %fd92;
	st.global.f64 	[%rd12+56], %fd95;
	ld.global.f64 	%fd96, [%rd8];
	ld.global.f64 	%fd97, [%rd8+8];
	add.f64 	%fd98, %fd96, %fd97;
	fma.rn.f64 	%fd99, %fd7, %fd98, 0d3FF0000000000000;
	mul.f64 	%fd100, %fd98, %fd10;
	fma.rn.f64 	%fd101, %fd98, %fd100, %fd99;
	sub.f64 	%fd102, %fd101, %fd13;
	ld.global.f64 	%fd103, [%rd10];
	mul.f64 	%fd104, %fd103, 0d3F9C71C71C71C71C;
	mul.f64 	%fd105, %fd104, %fd102;
	st.global.f64 	[%rd12+64], %fd105;
	ret;

}
	// .globl	_Z6updatePdS_S_
.visible .entry _Z6updatePdS_S_(
	.param .u64 .ptr .align 1 _Z6updatePdS_S__param_0,
	.param .u64 .ptr .align 1 _Z6updatePdS_S__param_1,
	.param .u64 .ptr .align 1 _Z6updatePdS_S__param_2
)
{
	.reg .b32 	%r<7>;
	.reg .b64 	%rd<11>;
	.reg .b64 	%fd<47>;

	ld.param.u64 	%rd1, [_Z6updatePdS_S__param_0];
	ld.param.u64 	%rd2, [_Z6updatePdS_S__param_1];
	ld.param.u64 	%rd3, [_Z6updatePdS_S__param_2];
	cvta.to.global.u64 	%rd4, %rd1;
	cvta.to.global.u64 	%rd5, %rd2;
	cvta.to.global.u64 	%rd6, %rd3;
	mov.u32 	%r1, %ctaid.x;
	mov.u32 	%r2, %ctaid.y;
	mov.u32 	%r3, %nctaid.y;
	ld.const.u32 	%r4, [DIRECTIONS];
	mad.lo.s32 	%r5, %r3, %r1, %r2;
	mul.lo.s32 	%r6, %r5, %r4;
	ld.const.f64 	%fd1, [TAU];
	mul.wide.s32 	%rd7, %r6, 8;
	add.s64 	%rd8, %rd6, %rd7;
	ld.global.f64 	%fd2, [%rd8];
	add.s64 	%rd9, %rd5, %rd7;
	ld.global.f64 	%fd3, [%rd9];
	sub.f64 	%fd4, %fd2, %fd3;
	div.rn.f64 	%fd5, %fd4, %fd1;
	sub.f64 	%fd6, %fd2, %fd5;
	add.s64 	%rd10, %rd4, %rd7;
	st.global.f64 	[%rd10], %fd6;
	ld.global.f64 	%fd7, [%rd8+8];
	ld.global.f64 	%fd8, [%rd9+8];
	sub.f64 	%fd9, %fd7, %fd8;
	div.rn.f64 	%fd10, %fd9, %fd1;
	sub.f64 	%fd11, %fd7, %fd10;
	st.global.f64 	[%rd10+8], %fd11;
	ld.global.f64 	%fd12, [%rd8+16];
	ld.global.f64 	%fd13, [%rd9+16];
	sub.f64 	%fd14, %fd12, %fd13;
	div.rn.f64 	%fd15, %fd14, %fd1;
	sub.f64 	%fd16, %fd12, %fd15;
	st.global.f64 	[%rd10+16], %fd16;
	ld.global.f64 	%fd17, [%rd8+24];
	ld.global.f64 	%fd18, [%rd9+24];
	sub.f64 	%fd19, %fd17, %fd18;
	div.rn.f64 	%fd20, %fd19, %fd1;
	sub.f64 	%fd21, %fd17, %fd20;
	st.global.f64 	[%rd10+24], %fd21;
	ld.global.f64 	%fd22, [%rd8+32];
	ld.global.f64 	%fd23, [%rd9+32];
	sub.f64 	%fd24, %fd22, %fd23;
	div.rn.f64 	%fd25, %fd24, %fd1;
	sub.f64 	%fd26, %fd22, %fd25;
	st.global.f64 	[%rd10+32], %fd26;
	ld.global.f64 	%fd27, [%rd8+40];
	ld.global.f64 	%fd28, [%rd9+40];
	sub.f64 	%fd29, %fd27, %fd28;
	div.rn.f64 	%fd30, %fd29, %fd1;
	sub.f64 	%fd31, %fd27, %fd30;
	st.global.f64 	[%rd10+40], %fd31;
	ld.global.f64 	%fd32, [%rd8+48];
	ld.global.f64 	%fd33, [%rd9+48];
	sub.f64 	%fd34, %fd32, %fd33;
	div.rn.f64 	%fd35, %fd34, %fd1;
	sub.f64 	%fd36, %fd32, %fd35;
	st.global.f64 	[%rd10+48], %fd36;
	ld.global.f64 	%fd37, [%rd8+56];
	ld.global.f64 	%fd38, [%rd9+56];
	sub.f64 	%fd39, %fd37, %fd38;
	div.rn.f64 	%fd40, %fd39, %fd1;
	sub.f64 	%fd41, %fd37, %fd40;
	st.global.f64 	[%rd10+56], %fd41;
	ld.global.f64 	%fd42, [%rd8+64];
	ld.global.f64 	%fd43, [%rd9+64];
	sub.f64 	%fd44, %fd42, %fd43;
	div.rn.f64 	%fd45, %fd44, %fd1;
	sub.f64 	%fd46, %fd42, %fd45;
	st.global.f64 	[%rd10+64], %fd46;
	ret;

}


// ===== COMPILED SASS (sm_100) =====

	.target	sm_100

	.elftype	@"ET_EXEC"


//--------------------- .note.nv.tkinfo           --------------------------
	.section	.note.nv.tkinfo,"",@"SHT_NOTE"
	.sectionflags	@"SHF_NOTE_NV_TKINFO"
	.tkinfo
        /*0018*/ 	.word	0x00000002
        /*0030*/ 	.string	""
        /*0030*/ 	.string	"ptxas"
        /*0030*/ 	.string	"Cuda compilation tools, release 13.0, V13.0.88"
        /*0030*/ 	.string	"Build cuda_13.0.r13.0/compiler.36424714_0"
        /*0030*/ 	.string	"-arch sm_100 -m 64 "



//--------------------- .note.nv.cuinfo           --------------------------
	.section	.note.nv.cuinfo,"",@"SHT_NOTE"
	.sectionflags	@"SHF_NOTE_NV_CUINFO"
        /*0018*/ 	.short	0x0002
        /*001a*/ 	.short	0x0064
        /*001c*/ 	.short	0x0082
	.zero		2


//--------------------- .nv.info                  --------------------------
	.section	.nv.info,"",@"SHT_CUDA_INFO"
	.align	4


	//----- nvinfo : EIATTR_REGCOUNT
	.align		4
        /*0000*/ 	.byte	0x04, 0x2f
        /*0002*/ 	.short	(.L_5 - .L_4)
	.align		4
.L_4:
        /*0004*/ 	.word	index@(_Z9streamingPdS_)
        /*0008*/ 	.word	0x00000018


	//----- nvinfo : EIATTR_FRAME_SIZE
	.align		4
.L_5:
        /*000c*/ 	.byte	0x04, 0x11
        /*000e*/ 	.short	(.L_7 - .L_6)
	.align		4
.L_6:
        /*0010*/ 	.word	index@(_Z9streamingPdS_)
        /*0014*/ 	.word	0x00000000


	//----- nvinfo : EIATTR_REGCOUNT
	.align		4
.L_7:
        /*0018*/ 	.byte	0x04, 0x2f
        /*001a*/ 	.short	(.L_9 - .L_8)
	.align		4
.L_8:
        /*001c*/ 	.word	index@(_Z7densityPdS_)
        /*0020*/ 	.word	0x00000012


	//----- nvinfo : EIATTR_FRAME_SIZE
	.align		4
.L_9:
        /*0024*/ 	.byte	0x04, 0x11
        /*0026*/ 	.short	(.L_11 - .L_10)
	.align		4
.L_10:
        /*0028*/ 	.word	index@(_Z7densityPdS_)
        /*002c*/ 	.word	0x00000000


	//----- nvinfo : EIATTR_REGCOUNT
	.align		4
.L_11:
        /*0030*/ 	.byte	0x04, 0x2f
        /*0032*/ 	.short	(.L_13 - .L_12)
	.align		4
.L_12:
        /*0034*/ 	.word	index@(_Z8velocityPdS_S_)
        /*0038*/ 	.word	0x00000016


	//----- nvinfo : EIATTR_FRAME_SIZE
	.align		4
.L_13:
        /*003c*/ 	.byte	0x04, 0x11
        /*003e*/ 	.short	(.L_15 - .L_14)
	.align		4
.L_14:
        /*0040*/ 	.word	index@($__internal_2_$__cuda_sm20_div_rn_f64_full)
        /*0044*/ 	.word	0x00000000


	//----- nvinfo : EIATTR_FRAME_SIZE
	.align		4
.L_15:
        /*0048*/ 	.byte	0x04, 0x11
        /*004a*/ 	.short	(.L_17 - .L_16)
	.align		4
.L_16:
        /*004c*/ 	.word	index@(_Z8velocityPdS_S_)
        /*0050*/ 	.word	0x00000000


	//----- nvinfo : EIATTR_REGCOUNT
	.align		4
.L_17:
        /*0054*/ 	.byte	0x04, 0x2f
        /*0056*/ 	.short	(.L_19 - .L_18)
	.align		4
.L_18:
        /*0058*/ 	.word	index@(_Z11equilibriumPdS_S_)
        /*005c*/ 	.word	0x0000001c


	//----- nvinfo : EIATTR_FRAME_SIZE
	.align		4
.L_19:
        /*0060*/ 	.byte	0x04, 0x11
        /*0062*/ 	.short	(.L_21 - .L_20)
	.align		4
.L_20:
        /*0064*/ 	.word	index@($__internal_1_$__cuda_sm20_div_rn_f64_full)
        /*0068*/ 	.word	0x00000000


	//----- nvinfo : EIATTR_FRAME_SIZE
	.align		4
.L_21:
        /*006c*/ 	.byte	0x04, 0x11
        /*006e*/ 	.short	(.L_23 - .L_22)
	.align		4
.L_22:
        /*0070*/ 	.word	index@(_Z11equilibriumPdS_S_)
        /*0074*/ 	.word	0x00000000


	//----- nvinfo : EIATTR_REGCOUNT
	.align		4
.L_23:
        /*0078*/ 	.byte	0x04, 0x2f
        /*007a*/ 	.short	(.L_25 - .L_24)
	.align		4
.L_24:
        /*007c*/ 	.word	index@(_Z6updatePdS_S_)
        /*0080*/ 	.word	0x0000001a


	//----- nvinfo : EIATTR_FRAME_SIZE
	.align		4
.L_25:
        /*0084*/ 	.byte	0x04, 0x11
        /*0086*/ 	.short	(.L_27 - .L_26)
	.align		4
.L_26:
        /*0088*/ 	.word	index@($__internal_0_$__cuda_sm20_div_rn_f64_full)
        /*008c*/ 	.word	0x00000000


	//----- nvinfo : EIATTR_FRAME_SIZE
	.align		4
.L_27:
        /*0090*/ 	.byte	0x04, 0x11
        /*0092*/ 	.short	(.L_29 - .L_28)
	.align		4
.L_28:
        /*0094*/ 	.word	index@(_Z6updatePdS_S_)
        /*0098*/ 	.word	0x00000000


	//----- nvinfo : EIATTR_MIN_STACK_SIZE
	.align		4
.L_29:
        /*009c*/ 	.byte	0x04, 0x12
        /*009e*/ 	.short	(.L_31 - .L_30)
	.align		4
.L_30:
        /*00a0*/ 	.word	index@(_Z6updatePdS_S_)
        /*00a4*/ 	.word	0x00000000


	//----- nvinfo : EIATTR_MIN_STACK_SIZE
	.align		4
.L_31:
        /*00a8*/ 	.byte	0x04, 0x12
        /*00aa*/ 	.short	(.L_33 - .L_32)
	.align		4
.L_32:
        /*00ac*/ 	.word	index@(_Z11equilibriumPdS_S_)
        /*00b0*/ 	.word	0x00000000


	//----- nvinfo : EIATTR_MIN_STACK_SIZE
	.align		4
.L_33:
        /*00b4*/ 	.byte	0x04, 0x12
        /*00b6*/ 	.short	(.L_35 - .L_34)
	.align		4
.L_34:
        /*00b8*/ 	.word	index@(_Z8velocityPdS_S_)
        /*00bc*/ 	.word	0x00000000


	//----- nvinfo : EIATTR_MIN_STACK_SIZE
	.align		4
.L_35:
        /*00c0*/ 	.byte	0x04, 0x12
        /*00c2*/ 	.short	(.L_37 - .L_36)
	.align		4
.L_36:
        /*00c4*/ 	.word	index@(_Z7densityPdS_)
        /*00c8*/ 	.word	0x00000000


	//----- nvinfo : EIATTR_MIN_STACK_SIZE
	.align		4
.L_37:
        /*00cc*/ 	.byte	0x04, 0x12
        /*00ce*/ 	.short	(.L_39 - .L_38)
	.align		4
.L_38:
        /*00d0*/ 	.word	index@(_Z9streamingPdS_)
        /*00d4*/ 	.word	0x00000000
.L_39:


//--------------------- .nv.compat                --------------------------
	.section	.nv.compat,"",@"SHT_CUDA_COMPAT_INFO"
	.align	4
        /*0000*/ 	.byte	0x02, 0x09, 0x00, 0x00, 0x02, 0x02, 0x01, 0x00, 0x02, 0x05, 0x05, 0x00, 0x03, 0x07, 0x01, 0x01
        /*0010*/ 	.byte	0x02, 0x03, 0x00, 0x00, 0x02, 0x06, 0x01, 0x00, 0x04, 0x0b, 0x08, 0x00, 0x01, 0x00, 0x00, 0x00
        /*0020*/ 	.byte	0x00, 0x00, 0x00, 0x00


//--------------------- .nv.info._Z6updatePdS_S_  --------------------------
	.section	.nv.info._Z6updatePdS_S_,"",@"SHT_CUDA_INFO"
	.sectionflags	@""
	.align	4


	//----- nvinfo : EIATTR_CUDA_API_VERSION
	.align		4
        /*0000*/ 	.byte	0x04, 0x37
        /*0002*/ 	.short	(.L_41 - .L_40)
.L_40:
        /*0004*/ 	.word	0x00000082


	//----- nvinfo : EIATTR_KPARAM_INFO
	.align		4
.L_41:
        /*0008*/ 	.byte	0x04, 0x17
        /*000a*/ 	.short	(.L_43 - .L_42)
.L_42:
        /*000c*/ 	.word	0x00000000
        /*0010*/ 	.short	0x0002
        /*0012*/ 	.short	0x0010
        /*0014*/ 	.byte	0x00, 0xf5, 0x21, 0x00


	//----- nvinfo : EIATTR_KPARAM_INFO
	.align		4
.L_43:
        /*0018*/ 	.byte	0x04, 0x17
        /*001a*/ 	.short	(.L_45 - .L_44)
.L_44:
        /*001c*/ 	.word	0x00000000
        /*0020*/ 	.short	0x0001
        /*0022*/ 	.short	0x0008
        /*0024*/ 	.byte	0x00, 0xf5, 0x21, 0x00


	//----- nvinfo : EIATTR_KPARAM_INFO
	.align		4
.L_45:
        /*0028*/ 	.byte	0x04, 0x17
        /*002a*/ 	.short	(.L_47 - .L_46)
.L_46:
        /*002c*/ 	.word	0x00000000
        /*0030*/ 	.short	0x0000
        /*0032*/ 	.short	0x0000
        /*0034*/ 	.byte	0x00, 0xf5, 0x21, 0x00


	//----- nvinfo : EIATTR_SPARSE_MMA_MASK
	.align		4
.L_47:
        /*0038*/ 	.byte	0x03, 0x50
        /*003a*/ 	.short	0x0000


	//----- nvinfo : EIATTR_MAXREG_COUNT
	.align		4
        /*003c*/ 	.byte	0x03, 0x1b
        /*003e*/ 	.short	0x00ff


	//----- nvinfo : EIATTR_MERCURY_ISA_VERSION
	.align		4
        /*0040*/ 	.byte	0x03, 0x5f
        /*0042*/ 	.short	0x0101


	//----- nvinfo : EIATTR_VRC_CTA_INIT_COUNT
	.align		4
        /*0044*/ 	.byte	0x02, 0x4a
	.zero		1
	.zero		1


	//----- nvinfo : EIATTR_EXIT_INSTR_OFFSETS
	.align		4
        /*0048*/ 	.byte	0x04, 0x1c
        /*004a*/ 	.short	(.L_49 - .L_48)


	//   ....[0]....
.L_48:
        /*004c*/ 	.word	0x00001270


	//----- nvinfo : EIATTR_CRS_STACK_SIZE
	.align		4
.L_49:
        /*0050*/ 	.byte	0x04, 0x1e
        /*0052*/ 	.short	(.L_51 - .L_50)
.L_50:
        /*0054*/ 	.word	0x00000000


	//----- nvinfo : EIATTR_CBANK_PARAM_SIZE
	.align		4
.L_51:
        /*0058*/ 	.byte	0x03, 0x19
        /*005a*/ 	.short	0x0018


	//----- nvinfo : EIATTR_PARAM_CBANK
	.align		4
        /*005c*/ 	.byte	0x04, 0x0a
        /*005e*/ 	.short	(.L_53 - .L_52)
	.align		4
.L_52:
        /*0060*/ 	.word	index@(.nv.constant0._Z6updatePdS_S_)
        /*0064*/ 	.short	0x0380
        /*0066*/ 	.short	0x0018


	//----- nvinfo : EIATTR_SW_WAR
	.align		4
.L_53:
        /*0068*/ 	.byte	0x04, 0x36
        /*006a*/ 	.short	(.L_55 - .L_54)
.L_54:
        /*006c*/ 	.word	0x00000008
.L_55:


//--------------------- .nv.info._Z11equilibriumPdS_S_ --------------------------
	.section	.nv.info._Z11equilibriumPdS_S_,"",@"SHT_CUDA_INFO"
	.sectionflags	@""
	.align	4


	//----- nvinfo : EIATTR_CUDA_API_VERSION
	.align		4
        /*0000*/ 	.byte	0x04, 0x37
        /*0002*/ 	.short	(.L_57 - .L_56)
.L_56:
        /*0004*/ 	.word	0x00000082


	//----- nvinfo : EIATTR_KPARAM_INFO
	.align		4
.L_57:
        /*0008*/ 	.byte	0x04, 0x17
        /*000a*/ 	.short	(.L_59 - .L_58)
.L_58:
        /*000c*/ 	.word	0x00000000
        /*0010*/ 	.short	0x0002
        /*0012*/ 	.short	0x0010
        /*0014*/ 	.byte	0x00, 0xf5, 0x21, 0x00


	//----- nvinfo : EIATTR_KPARAM_INFO
	.align		4
.L_59:
        /*0018*/ 	.byte	0x04, 0x17
        /*001a*/ 	.short	(.L_61 - .L_60)
.L_60:
        /*001c*/ 	.word	0x00000000
        /*0020*/ 	.short	0x0001
        /*0022*/ 	.short	0x0008
        /*0024*/ 	.byte	0x00, 0xf5, 0x21, 0x00


	//----- nvinfo : EIATTR_KPARAM_INFO
	.align		4
.L_61:
        /*0028*/ 	.byte	0x04, 0x17
        /*002a*/ 	.short	(.L_63 - .L_62)
.L_62:
        /*002c*/ 	.word	0x00000000
        /*0030*/ 	.short	0x0000
        /*0032*/ 	.short	0x0000
        /*0034*/ 	.byte	0x00, 0xf5, 0x21, 0x00


	//----- nvinfo : EIATTR_SPARSE_MMA_MASK
	.align		4
.L_63:
        /*0038*/ 	.byte	0x03, 0x50
        /*003a*/ 	.short	0x0000


	//----- nvinfo : EIATTR_MAXREG_COUNT
	.align		4
        /*003c*/ 	.byte	0x03, 0x1b
        /*003e*/ 	.short	0x00ff


	//----- nvinfo : EIATTR_MERCURY_ISA_VERSION
	.align		4
        /*0040*/ 	.byte	0x03, 0x5f
        /*0042*/ 	.short	0x0101


	//----- nvinfo : EIATTR_VRC_CTA_INIT_COUNT
	.align		4
        /*0044*/ 	.byte	0x02, 0x4a
	.zero		1
	.zero		1


	//----- nvinfo : EIATTR_EXIT_INSTR_OFFSETS
	.align		4
        /*0048*/ 	.byte	0x04, 0x1c
        /*004a*/ 	.short	(.L_65 - .L_64)


	//   ....[0]....
.L_64:
        /*004c*/ 	.word	0x00000cc0


	//----- nvinfo : EIATTR_CRS_STACK_SIZE
	.align		4
.L_65:
        /*0050*/ 	.byte	0x04, 0x1e
        /*0052*/ 	.short	(.L_67 - .L_66)
.L_66:
        /*0054*/ 	.word	0x00000000


	//----- nvinfo : EIATTR_CBANK_PARAM_SIZE
	.align		4
.L_67:
        /*0058*/ 	.byte	0x03, 0x19
        /*005a*/ 	.short	0x0018


	//----- nvinfo : EIATTR_PARAM_CBANK
	.align		4
        /*005c*/ 	.byte	0x04, 0x0a
        /*005e*/ 	.short	(.L_69 - .L_68)
	.align		4
.L_68:
        /*0060*/ 	.word	index@(.nv.constant0._Z11equilibriumPdS_S_)
        /*0064*/ 	.short	0x0380
        /*0066*/ 	.short	0x0018


	//----- nvinfo : EIATTR_SW_WAR
	.align		4
.L_69:
        /*0068*/ 	.byte	0x04, 0x36
        /*006a*/ 	.short	(.L_71 - .L_70)
.L_70:
        /*006c*/ 	.word	0x00000008
.L_71:


//--------------------- .nv.info._Z8velocityPdS_S_ --------------------------
	.section	.nv.info._Z8velocityPdS_S_,"",@"SHT_CUDA_INFO"
	.sectionflags	@""
	.align	4


	//----- nvinfo : EIATTR_CUDA_API_VERSION
	.align		4
        /*0000*/ 	.byte	0x04, 0x37
        /*0002*/ 	.short	(.L_73 - .L_72)
.L_72:
        /*0004*/ 	.word	0x00000082


	//----- nvinfo : EIATTR_KPARAM_INFO
	.align		4
.L_73:
        /*0008*/ 	.byte	0x04, 0x17
        /*000a*/ 	.short	(.L_75 - .L_74)
.L_74:
        /*000c*/ 	.word	0x00000000
        /*0010*/ 	.short	0x0002
        /*0012*/ 	.short	0x0010
        /*0014*/ 	.byte	0x00, 0xf5, 0x21, 0x00


	//----- nvinfo : EIATTR_KPARAM_INFO
	.align		4
.L_75:
        /*0018*/ 	.byte	0x04, 0x17
        /*001a*/ 	.short	(.L_77 - .L_76)
.L_76:
        /*001c*/ 	.word	0x00000000
        /*0020*/ 	.short	0x0001
        /*0022*/ 	.short	0x0008
        /*0024*/ 	.byte	0x00, 0xf5, 0x21, 0x00


	//----- nvinfo : EIATTR_KPARAM_INFO
	.align		4
.L_77:
        /*0028*/ 	.byte	0x04, 0x17
        /*002a*/ 	.short	(.L_79 - .L_78)
.L_78:
        /*002c*/ 	.word	0x00000000
        /*0030*/ 	.short	0x0000
        /*0032*/ 	.short	0x0000
        /*0034*/ 	.byte	0x00, 0xf5, 0x21, 0x00


	//----- nvinfo : EIATTR_SPARSE_MMA_MASK
	.align		4
.L_79:
        /*0038*/ 	.byte	0x03, 0x50
        /*003a*/ 	.short	0x0000


	//----- nvinfo : EIATTR_MAXREG_COUNT
	.align		4
        /*003c*/ 	.byte	0x03, 0x1b
        /*003e*/ 	.short	0x00ff


	//----- nvinfo : EIATTR_MERCURY_ISA_VERSION
	.align		4
        /*0040*/ 	.byte	0x03, 0x5f
        /*0042*/ 	.short	0x0101


	//----- nvinfo : EIATTR_VRC_CTA_INIT_COUNT
	.align		4
        /*0044*/ 	.byte	0x02, 0x4a
	.zero		1
	.zero		1


	//----- nvinfo : EIATTR_EXIT_INSTR_OFFSETS
	.align		4
        /*0048*/ 	.byte	0x04, 0x1c
        /*004a*/ 	.short	(.L_81 - .L_80)


	//   ....[0]....
.L_80:
        /*004c*/ 	.word	0x00000820


	//----- nvinfo : EIATTR_CRS_STACK_SIZE
	.align		4
.L_81:
        /*0050*/ 	.byte	0x04, 0x1e
        /*0052*/ 	.short	(.L_83 - .L_82)
.L_82:
        /*0054*/ 	.word	0x00000000


	//----- nvinfo : EIATTR_CBANK_PARAM_SIZE
	.align		4
.L_83:
        /*0058*/ 	.byte	0x03, 0x19
        /*005a*/ 	.short	0x0018


	//----- nvinfo : EIATTR_PARAM_CBANK
	.align		4
        /*005c*/ 	.byte	0x04, 0x0a
        /*005e*/ 	.short	(.L_85 - .L_84)
	.align		4
.L_84:
        /*0060*/ 	.word	index@(.nv.constant0._Z8velocityPdS_S_)
        /*0064*/ 	.short	0x0380
        /*0066*/ 	.short	0x0018


	//----- nvinfo : EIATTR_SW_WAR
	.align		4
.L_85:
        /*0068*/ 	.byte	0x04, 0x36
        /*006a*/ 	.short	(.L_87 - .L_86)
.L_86:
        /*006c*/ 	.word	0x00000008
.L_87:


//--------------------- .nv.info._Z7densityPdS_   --------------------------
	.section	.nv.info._Z7densityPdS_,"",@"SHT_CUDA_INFO"
	.sectionflags	@""
	.align	4


	//----- nvinfo : EIATTR_CUDA_API_VERSION
	.align		4
        /*0000*/ 	.byte	0x04, 0x37
        /*0002*/ 	.short	(.L_89 - .L_88)
.L_88:
        /*0004*/ 	.word	0x00000082


	//----- nvinfo : EIATTR_KPARAM_INFO
	.align		4
.L_89:
        /*0008*/ 	.byte	0x04, 0x17
        /*000a*/ 	.short	(.L_91 - .L_90)
.L_90:
        /*000c*/ 	.word	0x00000000
        /*0010*/ 	.short	0x0001
        /*0012*/ 	.short	0x0008
        /*0014*/ 	.byte	0x00, 0xf5, 0x21, 0x00


	//----- nvinfo : EIATTR_KPARAM_INFO
	.align		4
.L_91:
        /*0018*/ 	.byte	0x04, 0x17
        /*001a*/ 	.short	(.L_93 - .L_92)
.L_92:
        /*001c*/ 	.word	0x00000000
        /*0020*/ 	.short	0x0000
        /*0022*/ 	.short	0x0000
        /*0024*/ 	.byte	0x00, 0xf5, 0x21, 0x00


	//----- nvinfo : EIATTR_SPARSE_MMA_MASK
	.align		4
.L_93:
        /*0028*/ 	.byte	0x03, 0x50
        /*002a*/ 	.short	0x0000


	//----- nvinfo : EIATTR_MAXREG_COUNT
	.align		4
        /*002c*/ 	.byte	0x03, 0x1b
        /*002e*/ 	.short	0x00ff


	//----- nvinfo : EIATTR_MERCURY_ISA_VERSION
	.align		4
        /*0030*/ 	.byte	0x03, 0x5f
        /*0032*/ 	.short	0x0101


	//----- nvinfo : EIATTR_VRC_CTA_INIT_COUNT
	.align		4
        /*0034*/ 	.byte	0x02, 0x4a
	.zero		1
	.zero		1


	//----- nvinfo : EIATTR_EXIT_INSTR_OFFSETS
	.align		4
        /*0038*/ 	.byte	0x04, 0x1c
        /*003a*/ 	.short	(.L_95 - .L_94)


	//   ....[0]....
.L_94:
        /*003c*/ 	.word	0x00000280


	//----- nvinfo : EIATTR_CBANK_PARAM_SIZE
	.align		4
.L_95:
        /*0040*/ 	.byte	0x03, 0x19
        /*0042*/ 	.short	0x0010


	//----- nvinfo : EIATTR_PARAM_CBANK
	.align		4
        /*0044*/ 	.byte	0x04, 0x0a
        /*0046*/ 	.short	(.L_97 - .L_96)
	.align		4
.L_96:
        /*0048*/ 	.word	index@(.nv.constant0._Z7densityPdS_)
        /*004c*/ 	.short	0x0380
        /*004e*/ 	.short	0x0010


	//----- nvinfo : EIATTR_SW_WAR
	.align		4
.L_97:
        /*0050*/ 	.byte	0x04, 0x36
        /*0052*/ 	.short	(.L_99 - .L_98)
.L_98:
        /*0054*/ 	.word	0x00000008
.L_99:


//--------------------- .nv.info._Z9streamingPdS_ --------------------------
	.section	.nv.info._Z9streamingPdS_,"",@"SHT_CUDA_INFO"
	.sectionflags	@""
	.align	4


	//----- nvinfo : EIATTR_CUDA_API_VERSION
	.align		4
        /*0000*/ 	.byte	0x04, 0x37
        /*0002*/ 	.short	(.L_101 - .L_100)
.L_100:
        /*0004*/ 	.word	0x00000082


	//----- nvinfo : EIATTR_KPARAM_INFO
	.align		4
.L_101:
        /*0008*/ 	.byte	0x04, 0x17
        /*000a*/ 	.short	(.L_103 - .L_102)
.L_102:
        /*000c*/ 	.word	0x00000000
        /*0010*/ 	.short	0x0001
        /*0012*/ 	.short	0x0008
        /*0014*/ 	.byte	0x00, 0xf5, 0x21, 0x00


	//----- nvinfo : EIATTR_KPARAM_INFO
	.align		4
.L_103:
        /*0018*/ 	.byte	0x04, 0x17
        /*001a*/ 	.short	(.L_105 - .L_104)
.L_104:
        /*001c*/ 	.word	0x00000000
        /*0020*/ 	.short	0x0000
        /*0022*/ 	.short	0x0000
        /*0024*/ 	.byte	0x00, 0xf5, 0x21, 0x00


	//----- nvinfo : EIATTR_SPARSE_MMA_MASK
	.align		4
.L_105:
        /*0028*/ 	.byte	0x03, 0x50
        /*002a*/ 	.short	0x0000


	//----- nvinfo : EIATTR_MAXREG_COUNT
	.align		4
        /*002c*/ 	.byte	0x03, 0x1b
        /*002e*/ 	.short	0x00ff


	//----- nvinfo : EIATTR_MERCURY_ISA_VERSION
	.align		4
        /*0030*/ 	.byte	0x03, 0x5f
        /*0032*/ 	.short	0x0101


	//----- nvinfo : EIATTR_VRC_CTA_INIT_COUNT
	.align		4
        /*0034*/ 	.byte	0x02, 0x4a
	.zero		1
	.zero		1


	//----- nvinfo : EIATTR_EXIT_INSTR_OFFSETS
	.align		4
        /*0038*/ 	.byte	0x04, 0x1c
        /*003a*/ 	.short	(.L_107 - .L_106)


	//   ....[0]....
.L_106:
        /*003c*/ 	.word	0x00000510


	//----- nvinfo : EIATTR_CBANK_PARAM_SIZE
	.align		4
.L_107:
        /*0040*/ 	.byte	0x03, 0x19
        /*0042*/ 	.short	0x0010


	//----- nvinfo : EIATTR_PARAM_CBANK
	.align		4
        /*0044*/ 	.byte	0x04, 0x0a
        /*0046*/ 	.short	(.L_109 - .L_108)
	.align		4
.L_108:
        /*0048*/ 	.word	index@(.nv.constant0._Z9streamingPdS_)
        /*004c*/ 	.short	0x0380
        /*004e*/ 	.short	0x0010


	//----- nvinfo : EIATTR_SW_WAR
	.align		4
.L_109:
        /*0050*/ 	.byte	0x04, 0x36
        /*0052*/ 	.short	(.L_111 - .L_110)
.L_110:
        /*0054*/ 	.word	0x00000008
.L_111:


//--------------------- .nv.callgraph             --------------------------
	.section	.nv.callgraph,"",@"SHT_CUDA_CALLGRAPH"
	.align	4
	.sectionentsize	8
	.align		4
        /*0000*/ 	.word	0x00000000
	.align		4
        /*0004*/ 	.word	0xffffffff
	.align		4
        /*0008*/ 	.word	0x00000000
	.align		4
        /*000c*/ 	.word	0xfffffffe
	.align		4
        /*0010*/ 	.word	0x00000000
	.align		4
        /*0014*/ 	.word	0xfffffffd
	.align		4
        /*0018*/ 	.word	0x00000000
	.align		4
        /*001c*/ 	.word	0xfffffffc


//--------------------- .nv.constant3             --------------------------
	.section	.nv.constant3,"a",@progbits
	.align	8
.nv.constant3:
	.type		LATTICE_SPEED,@object
	.size		LATTICE_SPEED,(TAU - LATTICE_SPEED)
LATTICE_SPEED:
        /*0000*/ 	.byte	0x9a, 0x99, 0x99, 0x99, 0x99, 0x99, 0xb9, 0x3f
	.type		TAU,@object
	.size		TAU,(DIRECTIONS - TAU)
TAU:
        /*0008*/ 	.byte	0xcd, 0xcc, 0xcc, 0xcc, 0xcc, 0xcc, 0xec, 0x3f
	.type		DIRECTIONS,@object
	.size		DIRECTIONS,(DIMENSIONS - DIRECTIONS)
DIRECTIONS:
        /*0010*/ 	.byte	0x09, 0x00, 0x00, 0x00
	.type		DIMENSIONS,@object
	.size		DIMENSIONS,(.L_3 - DIMENSIONS)
DIMENSIONS:
        /*0014*/ 	.byte	0x02, 0x00, 0x00, 0x00
.L_3:


//--------------------- .text._Z6updatePdS_S_     --------------------------
	.section	.text._Z6updatePdS_S_,"ax",@progbits
	.align	128
        .global         _Z6updatePdS_S_
        .type           _Z6updatePdS_S_,@function
        .size           _Z6updatePdS_S_,(.L_x_34 - _Z6updatePdS_S_)
        .other          _Z6updatePdS_S_,@"STO_CUDA_ENTRY STV_DEFAULT"
_Z6updatePdS_S_:
.text._Z6updatePdS_S_:
[----:B------:R-:W-:Y:S08]  /*0000*/  LDC R1, c[0x0][0x37c] ;  /* 0x0000df00ff017b82 */ /* 0x000ff00000000800 */
[----:B------:R-:W-:Y:S01]  /*0010*/  S2UR UR8, SR_CTAID.X ;  /* 0x00000000000879c3 */ /* 0x000fe20000002500 */
[----:B------:R-:W0:Y:S01]  /*0020*/  LDCU UR10, c[0x0][0x374] ;  /* 0x00006e80ff0a77ac */ /* 0x000e220008000800 */
[----:B------:R-:W1:Y:S06]  /*0030*/  LDCU UR11, c[0x3][0x10] ;  /* 0x00c00200ff0b77ac */ /* 0x000e6c0008000800 */
[----:B------:R-:W0:Y:S01]  /*0040*/  S2UR UR9, SR_CTAID.Y ;  /* 0x00000000000979c3 */ /* 0x000e220000002600 */
[----:B------:R-:W2:Y:S01]  /*0050*/  LDCU.64 UR4, c[0x0][0x390] ;  /* 0x00007200ff0477ac */ /* 0x000ea20008000a00 */
[----:B------:R-:W3:Y:S06]  /*0060*/  LDCU.64 UR6, c[0x0][0x388] ;  /* 0x00007100ff0677ac */ /* 0x000eec0008000a00 */
[----:B------:R-:W4:Y:S01]  /*0070*/  LDC.64 R8, c[0x3][0x8] ;  /* 0x00c00200ff087b82 */ /* 0x000f220000000a00 */
[----:B------:R-:W5:Y:S01]  /*0080*/  LDCU.64 UR12, c[0x0][0x358] ;  /* 0x00006b00ff0c77ac */ /* 0x000f620008000a00 */
[----:B0-----:R-:W-:-:S04]  /*0090*/  UIMAD UR8, UR8, UR10, UR9 ;  /* 0x0000000a080872a4 */ /* 0x001fc8000f8e0209 */
[----:B-1----:R-:W-:-:S04]  /*00a0*/  UIMAD UR10, UR8, UR11, URZ ;  /* 0x0000000b080a72a4 */ /* 0x002fc8000f8e02ff */
[----:B--2---:R-:W-:Y:S02]  /*00b0*/  UIMAD.WIDE UR4, UR10, 0x8, UR4 ;  /* 0x000000080a0478a5 */ /* 0x004fe4000f8e0204 */
[----:B---3--:R-:W-:Y:S01]  /*00c0*/  UIMAD.WIDE UR6, UR10, 0x8, UR6 ;  /* 0x000000080a0678a5 */ /* 0x008fe2000f8e0206 */
[----:B------:R-:W0:Y:S03]  /*00d0*/  LDCU UR8, c[0x3][0xc] ;  /* 0x00c00180ff0877ac */ /* 0x000e260008000800 */
[----:B------:R-:W-:Y:S02]  /*00e0*/  IMAD.U32 R18, RZ, RZ, UR4 ;  /* 0x00000004ff127e24 */ /* 0x000fe4000f8e00ff */
[----:B------:R-:W-:Y:S02]  /*00f0*/  IMAD.U32 R19, RZ, RZ, UR5 ;  /* 0x00000005ff137e24 */ /* 0x000fe4000f8e00ff */
[----:B------:R-:W-:-:S02]  /*0100*/  IMAD.U32 R2, RZ, RZ, UR6 ;  /* 0x00000006ff027e24 */ /* 0x000fc4000f8e00ff */
[----:B------:R-:W-:Y:S02]  /*0110*/  IMAD.U32 R3, RZ, RZ, UR7 ;  /* 0x00000007ff037e24 */ /* 0x000fe4000f8e00ff */
[----:B-----5:R-:W2:Y:S04]  /*0120*/  LDG.E.64 R18, desc[UR12][R18.64] ;  /* 0x0000000c12127981 */ /* 0x020ea8000c1e1b00 */
[----:B------:R-:W2:Y:S01]  /*0130*/  LDG.E.64 R2, desc[UR12][R2.64] ;  /* 0x0000000c02027981 */ /* 0x000ea2000c1e1b00 */
[----:B------:R-:W-:Y:S01]  /*0140*/  HFMA2 R4, -RZ, RZ, 0, 5.9604644775390625e-08 ;  /* 0x00000001ff047431 */ /* 0x000fe200000001ff */
[----:B0-----:R-:W4:Y:S05]  /*0150*/  MUFU.RCP64H R5, UR8 ;  /* 0x0000000800057d08 */ /* 0x001f2a0008001800 */
[----:B----4-:R-:W-:-:S08]  /*0160*/  DFMA R6, R4, -R8, 1 ;  /* 0x3ff000000406742b */ /* 0x010fd00000000808 */
[----:B------:R-:W-:-:S08]  /*0170*/  DFMA R6, R6, R6, R6 ;  /* 0x000000060606722b */ /* 0x000fd00000000006 */
[----:B------:R-:W-:-:S08]  /*0180*/  DFMA R6, R4, R6, R4 ;  /* 0x000000060406722b */ /* 0x000fd00000000004 */
[----:B------:R-:W-:-:S08]  /*0190*/  DFMA R4, R6, -R8, 1 ;  /* 0x3ff000000604742b */ /* 0x000fd00000000808 */
[----:B------:R-:W-:Y:S02]  /*01a0*/  DFMA R4, R6, R4, R6 ;  /* 0x000000040604722b */ /* 0x000fe40000000006 */
[----:B--2---:R-:W-:-:S08]  /*01b0*/  DADD R12, R18, -R2 ;  /* 0x00000000120c7229 */ /* 0x004fd00000000802 */
[----:B------:R-:W-:Y:S02]  /*01c0*/  DMUL R2, R12, R4 ;  /* 0x000000040c027228 */ /* 0x000fe40000000000 */
[----:B------:R-:W-:-:S06]  /*01d0*/  FSETP.GEU.AND P1, PT, |R13|, 6.5827683646048100446e-37, PT ;  /* 0x036000000d00780b */ /* 0x000fcc0003f2e200 */
[----:B------:R-:W-:-:S08]  /*01e0*/  DFMA R6, R2, -R8, R12 ;  /* 0x800000080206722b */ /* 0x000fd0000000000c */
[----:B------:R-:W-:Y:S01]  /*01f0*/  DFMA R4, R4, R6, R2 ;  /* 0x000000060404722b */ /* 0x000fe20000000002 */
[----:B------:R-:W0:Y:S08]  /*0200*/  LDC R2, c[0x3][0x8] ;  /* 0x00c00200ff027b82 */ /* 0x000e300000000800 */
[----:B------:R-:W1:Y:S01]  /*0210*/  LDC R3, c[0x3][0xc] ;  /* 0x00c00300ff037b82 */ /* 0x000e620000000800 */
[----:B------:R-:W-:-:S05]  /*0220*/  FFMA R0, RZ, UR8, R5 ;  /* 0x00000008ff007c23 */ /* 0x000fca0008000005 */
[----:B------:R-:W-:-:S13]  /*0230*/  FSETP.GT.AND P0, PT, |R0|, 1.469367938527859385e-39, PT ;  /* 0x001000000000780b */ /* 0x000fda0003f04200 */
[----:B------:R-:W-:Y:S05]  /*0240*/  @P0 BRA P1, `(.L_x_0) ;  /* 0x0000000000100947 */ /* 0x000fea0000800000 */
[----:B------:R-:W-:-:S07]  /*0250*/  MOV R0, 0x270 ;  /* 0x0000027000007802 */ /* 0x000fce0000000f00 */
[----:B01----:R-:W-:Y:S05]  /*0260*/  CALL.REL.NOINC `($__internal_0_$__cuda_sm20_div_rn_f64_full) ;  /* 0x0000001000047944 */ /* 0x003fea0003c00000 */
[----:B------:R-:W-:Y:S02]  /*0270*/  IMAD.MOV.U32 R4, RZ, RZ, R8 ;  /* 0x000000ffff047224 */ /* 0x000fe400078e0008 */
[----:B------:R-:W-:-:S07]  /*0280*/  IMAD.MOV.U32 R5, RZ, RZ, R9 ;  /* 0x000000ffff057224 */ /* 0x000fce00078e0009 */
.L_x_0:
[----:B------:R-:W2:Y:S01]  /*0290*/  LDCU.64 UR8, c[0x0][0x380] ;  /* 0x00007000ff0877ac */ /* 0x000ea20008000a00 */
[----:B------:R-:W-:Y:S01]  /*02a0*/  DADD R4, R18, -R4 ;  /* 0x0000000012047229 */ /* 0x000fe20000000804 */
[----:B------:R-:W-:Y:S01]  /*02b0*/  IMAD.U32 R6, RZ, RZ, UR6 ;  /* 0x00000006ff067e24 */ /* 0x000fe2000f8e00ff */
[----:B------:R-:W-:Y:S01]  /*02c0*/  MOV R18, UR4 ;  /* 0x0000000400127c02 */ /* 0x000fe20008000f00 */
[----:B------:R-:W-:Y:S01]  /*02d0*/  IMAD.U32 R19, RZ, RZ, UR5 ;  /* 0x00000005ff137e24 */ /* 0x000fe2000f8e00ff */
[----:B------:R-:W3:Y:S01]  /*02e0*/  LDC.64 R10, c[0x3][0x8] ;  /* 0x00c00200ff0a7b82 */ /* 0x000ee20000000a00 */
[----:B------:R-:W-:Y:S01]  /*02f0*/  IMAD.U32 R7, RZ, RZ, UR7 ;  /* 0x00000007ff077e24 */ /* 0x000fe2000f8e00ff */
[----:B--2---:R-:W-:Y:S01]  /*0300*/  UIMAD.WIDE UR8, UR10, 0x8, UR8 ;  /* 0x000000080a0878a5 */ /* 0x004fe2000f8e0208 */
[----:B------:R-:W2:Y:S05]  /*0310*/  LDCU UR10, c[0x3][0xc] ;  /* 0x00c00180ff0a77ac */ /* 0x000eaa0008000800 */
[----:B------:R-:W-:-:S02]  /*0320*/  IMAD.U32 R16, RZ, RZ, UR8 ;  /* 0x00000008ff107e24 */ /* 0x000fc4000f8e00ff */
[----:B------:R-:W-:-:S05]  /*0330*/  IMAD.U32 R17, RZ, RZ, UR9 ;  /* 0x00000009ff117e24 */ /* 0x000fca000f8e00ff */
[----:B------:R4:W-:Y:S04]  /*0340*/  STG.E.64 desc[UR12][R16.64], R4 ;  /* 0x0000000410007986 */ /* 0x0009e8000c101b0c */
[----:B------:R-:W5:Y:S04]  /*0350*/  LDG.E.64 R18, desc[UR12][R18.64+0x8] ;  /* 0x0000080c12127981 */ /* 0x000f68000c1e1b00 */
[----:B------:R-:W5:Y:S01]  /*0360*/  LDG.E.64 R6, desc[UR12][R6.64+0x8] ;  /* 0x0000080c06067981 */ /* 0x000f62000c1e1b00 */
[----:B--2---:R-:W3:Y:S01]  /*0370*/  MUFU.RCP64H R9, UR10 ;  /* 0x0000000a00097d08 */ /* 0x004ee20008001800 */
[----:B------:R-:W-:-:S06]  /*0380*/  MOV R8, 0x1 ;  /* 0x0000000100087802 */ /* 0x000fcc0000000f00 */
[----:B---3--:R-:W-:-:S08]  /*0390*/  DFMA R12, R8, -R10, 1 ;  /* 0x3ff00000080c742b */ /* 0x008fd0000000080a */
[----:B------:R-:W-:-:S08]  /*03a0*/  DFMA R12, R12, R12, R12 ;  /* 0x0000000c0c0c722b */ /* 0x000fd0000000000c */
[----:B------:R-:W-:-:S08]  /*03b0*/  DFMA R8, R8, R12, R8 ;  /* 0x0000000c0808722b */ /* 0x000fd00000000008 */
[----:B------:R-:W-:-:S08]  /*03c0*/  DFMA R14, R8, -R10, 1 ;  /* 0x3ff00000080e742b */ /* 0x000fd0000000080a */
[----:B------:R-:W-:Y:S02]  /*03d0*/  DFMA R14, R8, R14, R8 ;  /* 0x0000000e080e722b */ /* 0x000fe40000000008 */
[----:B-----5:R-:W-:-:S08]  /*03e0*/  DADD R12, R18, -R6 ;  /* 0x00000000120c7229 */ /* 0x020fd00000000806 */
[----:B----4-:R-:W-:Y:S02]  /*03f0*/  DMUL R4, R14, R12 ;  /* 0x0000000c0e047228 */ /* 0x010fe40000000000 */
[----:B------:R-:W-:-:S06]  /*0400*/  FSETP.GEU.AND P1, PT, |R13|, 6.5827683646048100446e-37, PT ;  /* 0x036000000d00780b */ /* 0x000fcc0003f2e200 */
[----:B------:R-:W-:-:S08]  /*0410*/  DFMA R6, R4, -R10, R12 ;  /* 0x8000000a0406722b */ /* 0x000fd0000000000c */
[----:B------:R-:W-:-:S10]  /*0420*/  DFMA R4, R14, R6, R4 ;  /* 0x000000060e04722b */ /* 0x000fd40000000004 */
[----:B------:R-:W-:-:S05]  /*0430*/  FFMA R0, RZ, UR10, R5 ;  /* 0x0000000aff007c23 */ /* 0x000fca0008000005 */
[----:B------:R-:W-:-:S13]  /*0440*/  FSETP.GT.AND P0, PT, |R0|, 1.469367938527859385e-39, PT ;  /* 0x001000000000780b */ /* 0x000fda0003f04200 */
[----:B------:R-:W-:Y:S05]  /*0450*/  @P0 BRA P1, `(.L_x_1) ;  /* 0x0000000000100947 */ /* 0x000fea0000800000 */
[----:B------:R-:W-:-:S07]  /*0460*/  MOV R0, 0x480 ;  /* 0x0000048000007802 */ /* 0x000fce0000000f00 */
[----:B01----:R-:W-:Y:S05]  /*0470*/  CALL.REL.NOINC `($__internal_0_$__cuda_sm20_div_rn_f64_full) ;  /* 0x0000000c00807944 */ /* 0x003fea0003c00000 */
[----:B------:R-:W-:Y:S02]  /*0480*/  IMAD.MOV.U32 R4, RZ, RZ, R8 ;  /* 0x000000ffff047224 */ /* 0x000fe400078e0008 */
[----:B------:R-:W-:-:S07]  /*0490*/  IMAD.MOV.U32 R5, RZ, RZ, R9 ;  /* 0x000000ffff057224 */ /* 0x000fce00078e0009 */
.L_x_1:
[----:B------:R-:W-:Y:S01]  /*04a0*/  DADD R4, R18, -R4 ;  /* 0x0000000012047229 */ /* 0x000fe20000000804 */
[----:B------:R-:W-:Y:S01]  /*04b0*/  IMAD.U32 R16, RZ, RZ, UR8 ;  /* 0x00000008ff107e24 */ /* 0x000fe2000f8e00ff */
[----:B------:R-:W-:Y:S01]  /*04c0*/  MOV R17, UR9 ;  /* 0x0000000900117c02 */ /* 0x000fe20008000f00 */
[----:B------:R-:W-:Y:S01]  /*04d0*/  IMAD.U32 R18, RZ, RZ, UR4 ;  /* 0x00000004ff127e24 */ /* 0x000fe2000f8e00ff */
[----:B------:R-:W-:Y:S01]  /*04e0*/  MOV R7, UR7 ;  /* 0x0000000700077c02 */ /* 0x000fe20008000f00 */
[----:B------:R-:W-:Y:S01]  /*04f0*/  IMAD.U32 R19, RZ, RZ, UR5 ;  /* 0x00000005ff137e24 */ /* 0x000fe2000f8e00ff */
[----:B------:R-:W2:Y:S01]  /*0500*/  LDCU UR10, c[0x3][0xc] ;  /* 0x00c00180ff0a77ac */ /* 0x000ea20008000800 */
[----:B------:R-:W-:Y:S01]  /*0510*/  IMAD.U32 R6, RZ, RZ, UR6 ;  /* 0x00000006ff067e24 */ /* 0x000fe2000f8e00ff */
[----:B------:R3:W-:Y:S01]  /*0520*/  STG.E.64 desc[UR12][R16.64+0x8], R4 ;  /* 0x0000080410007986 */ /* 0x0007e2000c101b0c */
[----:B------:R-:W4:Y:S03]  /*0530*/  LDC.64 R10, c[0x3][0x8] ;  /* 0x00c00200ff0a7b82 */ /* 0x000f260000000a00 */
[----:B------:R-:W5:Y:S04]  /*0540*/  LDG.E.64 R18, desc[UR12][R18.64+0x10] ;  /* 0x0000100c12127981 */ /* 0x000f68000c1e1b00 */
[----:B------:R-:W5:Y:S01]  /*0550*/  LDG.E.64 R6, desc[UR12][R6.64+0x10] ;  /* 0x0000100c06067981 */ /* 0x000f62000c1e1b00 */
[----:B------:R-:W-:Y:S01]  /*0560*/  IMAD.MOV.U32 R8, RZ, RZ, 0x1 ;  /* 0x00000001ff087424 */ /* 0x000fe200078e00ff */
[----:B--2---:R-:W4:Y:S05]  /*0570*/  MUFU.RCP64H R9, UR10 ;  /* 0x0000000a00097d08 */ /* 0x004f2a0008001800 */
[----:B----4-:R-:W-:-:S08]  /*0580*/  DFMA R12, R8, -R10, 1 ;  /* 0x3ff00000080c742b */ /* 0x010fd0000000080a */
[----:B------:R-:W-:-:S08]  /*0590*/  DFMA R12, R12, R12, R12 ;  /* 0x0000000c0c0c722b */ /* 0x000fd0000000000c */
[----:B------:R-:W-:-:S08]  /*05a0*/  DFMA R8, R8, R12, R8 ;  /* 0x0000000c0808722b */ /* 0x000fd00000000008 */
[----:B------:R-:W-:-:S08]  /*05b0*/  DFMA R14, R8, -R10, 1 ;  /* 0x3ff00000080e742b */ /* 0x000fd0000000080a */
[----:B------:R-:W-:Y:S02]  /*05c0*/  DFMA R14, R8, R14, R8 ;  /* 0x0000000e080e722b */ /* 0x000fe40000000008 */
[----:B-----5:R-:W-:-:S08]  /*05d0*/  DADD R12, R18, -R6 ;  /* 0x00000000120c7229 */ /* 0x020fd00000000806 */
[----:B---3--:R-:W-:Y:S02]  /*05e0*/  DMUL R4, R14, R12 ;  /* 0x0000000c0e047228 */ /* 0x008fe40000000000 */
        /* <DEDUP_REMOVED lines=10> */
.L_x_2:
[----:B------:R-:W-:Y:S01]  /*0690*/  DADD R4, R18, -R4 ;  /* 0x0000000012047229 */ /* 0x000fe20000000804 */
[----:B------:R-:W-:Y:S01]  /*06a0*/  MOV R16, UR8 ;  /* 0x0000000800107c02 */ /* 0x000fe20008000f00 */
[----:B------:R-:W-:Y:S01]  /*06b0*/  IMAD.U32 R17, RZ, RZ, UR9 ;  /* 0x00000009ff117e24 */ /* 0x000fe2000f8e00ff */
[----:B------:R-:W-:Y:S01]  /*06c0*/  MOV R6, UR6 ;  /* 0x0000000600067c02 */ /* 0x000fe20008000f00 */
[----:B------:R-:W-:Y:S01]  /*06d0*/  IMAD.U32 R18, RZ, RZ, UR4 ;  /* 0x00000004ff127e24 */ /* 0x000fe2000f8e00ff */
[----:B------:R-:W2:Y:S01]  /*06e0*/  LDCU UR10, c[0x3][0xc] ;  /* 0x00c00180ff0a77ac */ /* 0x000ea20008000800 */
[----:B------:R-:W-:Y:S01]  /*06f0*/  IMAD.U32 R19, RZ, RZ, UR5 ;  /* 0x00000005ff137e24 */ /* 0x000fe2000f8e00ff */
[----:B------:R3:W-:Y:S01]  /*0700*/  STG.E.64 desc[UR12][R16.64+0x10], R4 ;  /* 0x0000100410007986 */ /* 0x0007e2000c101b0c */
[----:B------:R-:W-:Y:S01]  /*0710*/  IMAD.U32 R7, RZ, RZ, UR7 ;  /* 0x00000007ff077e24 */ /* 0x000fe2000f8e00ff */
        /* <DEDUP_REMOVED lines=20> */
[----:B------:R-:W-:Y:S01]  /*0860*/  IMAD.MOV.U32 R4, RZ, RZ, R8 ;  /* 0x000000ffff047224 */ /* 0x000fe200078e0008 */
[----:B------:R-:W-:-:S07]  /*0870*/  MOV R5, R9 ;  /* 0x0000000900057202 */ /* 0x000fce0000000f00 */
.L_x_3:
[----:B------:R-:W-:Y:S01]  /*0880*/  DADD R4, R18, -R4 ;  /* 0x0000000012047229 */ /* 0x000fe20000000804 */
[----:B------:R-:W-:Y:S01]  /*0890*/  IMAD.U32 R16, RZ, RZ, UR8 ;  /* 0x00000008ff107e24 */ /* 0x000fe2000f8e00ff */
[----:B------:R-:W-:Y:S01]  /*08a0*/  MOV R19, UR5 ;  /* 0x0000000500137c02 */ /* 0x000fe20008000f00 */
[----:B------:R-:W-:Y:S01]  /*08b0*/  IMAD.U32 R17, RZ, RZ, UR9 ;  /* 0x00000009ff117e24 */ /* 0x000fe2000f8e00ff */
[----:B------:R-:W2:Y:S01]  /*08c0*/  LDCU UR10, c[0x3][0xc] ;  /* 0x00c00180ff0a77ac */ /* 0x000ea20008000800 */
[----:B------:R-:W-:Y:S01]  /*08d0*/  IMAD.U32 R18, RZ, RZ, UR4 ;  /* 0x00000004ff127e24 */ /* 0x000fe2000f8e00ff */
[----:B------:R-:W3:Y:S01]  /*08e0*/  LDC.64 R10, c[0x3][0x8] ;  /* 0x00c00200ff0a7b82 */ /* 0x000ee20000000a00 */
[----:B------:R-:W-:Y:S01]  /*08f0*/  IMAD.U32 R6, RZ, RZ, UR6 ;  /* 0x00000006ff067e24 */ /* 0x000fe2000f8e00ff */
[----:B------:R4:W-:Y:S01]  /*0900*/  STG.E.64 desc[UR12][R16.64+0x18], R4 ;  /* 0x0000180410007986 */ /* 0x0009e2000c101b0c */
[----:B------:R-:W-:-:S03]  /*0910*/  IMAD.U32 R7, RZ, RZ, UR7 ;  /* 0x00000007ff077e24 */ /* 0x000fc6000f8e00ff */
[----:B------:R-:W5:Y:S04]  /*0920*/  LDG.E.64 R18, desc[UR12][R18.64+0x20] ;  /* 0x0000200c12127981 */ /* 0x000f68000c1e1b00 */
[----:B------:R-:W5:Y:S01]  /*0930*/  LDG.E.64 R6, desc[UR12][R6.64+0x20] ;  /* 0x0000200c06067981 */ /* 0x000f62000c1e1b00 */
[----:B------:R-:W-:Y:S01]  /*0940*/  IMAD.MOV.U32 R8, RZ, RZ, 0x1 ;  /* 0x00000001ff087424 */ /* 0x000fe200078e00ff */
[----:B--2---:R-:W3:Y:S05]  /*0950*/  MUFU.RCP64H R9, UR10 ;  /* 0x0000000a00097d08 */ /* 0x004eea0008001800 */
        /* <DEDUP_REMOVED lines=15> */
[----:B------:R-:W-:Y:S01]  /*0a50*/  MOV R4, R8 ;  /* 0x0000000800047202 */ /* 0x000fe20000000f00 */
[----:B------:R-:W-:-:S07]  /*0a60*/  IMAD.MOV.U32 R5, RZ, RZ, R9 ;  /* 0x000000ffff057224 */ /* 0x000fce00078e0009 */
.L_x_4:
        /* <DEDUP_REMOVED lines=12> */
[----:B------:R-:W-:Y:S01]  /*0b30*/  MOV R8, 0x1 ;  /* 0x0000000100087802 */ /* 0x000fe20000000f00 */
        /* <DEDUP_REMOVED lines=18> */
.L_x_5:
        /* <DEDUP_REMOVED lines=31> */
.L_x_6:
        /* <DEDUP_REMOVED lines=31> */
.L_x_7:
[----:B------:R-:W-:Y:S01]  /*1040*/  DADD R4, R18, -R4 ;  /* 0x0000000012047229 */ /* 0x000fe20000000804 */
[----:B------:R-:W-:Y:S01]  /*1050*/  IMAD.U32 R16, RZ, RZ, UR8 ;  /* 0x00000008ff107e24 */ /* 0x000fe2000f8e00ff */
[----:B------:R-:W-:Y:S01]  /*1060*/  MOV R19, UR5 ;  /* 0x0000000500137c02 */ /* 0x000fe20008000f00 */
[----:B------:R-:W-:Y:S01]  /*1070*/  IMAD.U32 R17, RZ, RZ, UR9 ;  /* 0x00000009ff117e24 */ /* 0x000fe2000f8e00ff */
[----:B------:R-:W2:Y:S01]  /*1080*/  LDC.64 R10, c[0x3][0x8] ;  /* 0x00c00200ff0a7b82 */ /* 0x000ea20000000a00 */
[----:B------:R-:W-:Y:S01]  /*1090*/  IMAD.U32 R18, RZ, RZ, UR4 ;  /* 0x00000004ff127e24 */ /* 0x000fe2000f8e00ff */
[----:B------:R-:W3:Y:S01]  /*10a0*/  LDCU UR4, c[0x3][0xc] ;  /* 0x00c00180ff0477ac */ /* 0x000ee20008000800 */
[----:B------:R-:W-:Y:S01]  /*10b0*/  IMAD.U32 R6, RZ, RZ, UR6 ;  /* 0x00000006ff067e24 */ /* 0x000fe2000f8e00ff */
[----:B------:R4:W-:Y:S01]  /*10c0*/  STG.E.64 desc[UR12][R16.64+0x38], R4 ;  /* 0x0000380410007986 */ /* 0x0009e2000c101b0c */
[----:B------:R-:W-:-:S03]  /*10d0*/  IMAD.U32 R7, RZ, RZ, UR7 ;  /* 0x00000007ff077e24 */ /* 0x000fc6000f8e00ff */
[----:B------:R-:W5:Y:S04]  /*10e0*/  LDG.E.64 R18, desc[UR12][R18.64+0x40] ;  /* 0x0000400c12127981 */ /* 0x000f68000c1e1b00 */
[----:B------:R-:W5:Y:S01]  /*10f0*/  LDG.E.64 R6, desc[UR12][R6.64+0x40] ;  /* 0x0000400c06067981 */ /* 0x000f62000c1e1b00 */
[----:B------:R-:W-:Y:S01]  /*1100*/  IMAD.MOV.U32 R8, RZ, RZ, 0x1 ;  /* 0x00000001ff087424 */ /* 0x000fe200078e00ff */
[----:B---3--:R-:W2:Y:S05]  /*1110*/  MUFU.RCP64H R9, UR4 ;  /* 0x0000000400097d08 */ /* 0x008eaa0008001800 */
[----:B--2---:R-:W-:-:S08]  /*1120*/  DFMA R12, R8, -R10, 1 ;  /* 0x3ff00000080c742b */ /* 0x004fd0000000080a */
        /* <DEDUP_REMOVED lines=16> */
.L_x_8:
[----:B------:R-:W-:Y:S01]  /*1230*/  DADD R4, R18, -R4 ;  /* 0x0000000012047229 */ /* 0x000fe20000000804 */
[----:B0-----:R-:W-:Y:S02]  /*1240*/  IMAD.U32 R2, RZ, RZ, UR8 ;  /* 0x00000008ff027e24 */ /* 0x001fe4000f8e00ff */
[----:B-1----:R-:W-:-:S05]  /*1250*/  IMAD.U32 R3, RZ, RZ, UR9 ;  /* 0x00000009ff037e24 */ /* 0x002fca000f8e00ff */
[----:B------:R-:W-:Y:S01]  /*1260*/  STG.E.64 desc[UR12][R2.64+0x40], R4 ;  /* 0x0000400402007986 */ /* 0x000fe2000c101b0c */
[----:B------:R-:W-:Y:S05]  /*1270*/  EXIT ;  /* 0x000000000000794d */ /* 0x000fea0003800000 */
        .weak           $__internal_0_$__cuda_sm20_div_rn_f64_full
        .type           $__internal_0_$__cuda_sm20_div_rn_f64_full,@function
        .size           $__internal_0_$__cuda_sm20_div_rn_f64_full,(.L_x_34 - $__internal_0_$__cuda_sm20_div_rn_f64_full)
$__internal_0_$__cuda_sm20_div_rn_f64_full:
[C---:B------:R-:W-:Y:S01]  /*1280*/  FSETP.GEU.AND P0, PT, |R3|.reuse, 1.469367938527859385e-39, PT ;  /* 0x001000000300780b */ /* 0x040fe20003f0e200 */
[----:B------:R-:W-:Y:S01]  /*1290*/  IMAD.MOV.U32 R4, RZ, RZ, 0x1 ;  /* 0x00000001ff047424 */ /* 0x000fe200078e00ff */
[C---:B------:R-:W-:Y:S02]  /*12a0*/  LOP3.LUT R10, R3.reuse, 0x800fffff, RZ, 0xc0, !PT ;  /* 0x800fffff030a7812 */ /* 0x040fe400078ec0ff */
[----:B------:R-:W-:Y:S02]  /*12b0*/  LOP3.LUT R7, R3, 0x7ff00000, RZ, 0xc0, !PT ;  /* 0x7ff0000003077812 */ /* 0x000fe400078ec0ff */
[----:B------:R-:W-:Y:S02]  /*12c0*/  LOP3.LUT R11, R10, 0x3ff00000, RZ, 0xfc, !PT ;  /* 0x3ff000000a0b7812 */ /* 0x000fe400078efcff */
[----:B------:R-:W-:Y:S02]  /*12d0*/  MOV R10, R2 ;  /* 0x00000002000a7202 */ /* 0x000fe40000000f00 */
[----:B------:R-:W-:-:S03]  /*12e0*/  MOV R14, R12 ;  /* 0x0000000c000e7202 */ /* 0x000fc60000000f00 */
[----:B------:R-:W-:-:S06]  /*12f0*/  @!P0 DMUL R10, R2, 8.98846567431157953865e+307 ;  /* 0x7fe00000020a8828 */ /* 0x000fcc0000000000 */
[----:B------:R-:W0:Y:S02]  /*1300*/  MUFU.RCP64H R5, R11 ;  /* 0x0000000b00057308 */ /* 0x000e240000001800 */
[----:B0-----:R-:W-:-:S08]  /*1310*/  DFMA R8, R4, -R10, 1 ;  /* 0x3ff000000408742b */ /* 0x001fd0000000080a */
[----:B------:R-:W-:-:S08]  /*1320*/  DFMA R8, R8, R8, R8 ;  /* 0x000000080808722b */ /* 0x000fd00000000008 */
[----:B------:R-:W-:Y:S01]  /*1330*/  DFMA R8, R4, R8, R4 ;  /* 0x000000080408722b */ /* 0x000fe20000000004 */
[----:B------:R-:W-:Y:S01]  /*1340*/  LOP3.LUT R4, R13, 0x7ff00000, RZ, 0xc0, !PT ;  /* 0x7ff000000d047812 */ /* 0x000fe200078ec0ff */
[----:B------:R-:W-:-:S03]  /*1350*/  IMAD.MOV.U32 R5, RZ, RZ, 0x1ca00000 ;  /* 0x1ca00000ff057424 */ /* 0x000fc600078e00ff */
[----:B------:R-:W-:Y:S01]  /*1360*/  ISETP.GE.U32.AND P1, PT, R4, R7, PT ;  /* 0x000000070400720c */ /* 0x000fe20003f26070 */
[----:B------:R-:W-:Y:S02]  /*1370*/  IMAD.MOV.U32 R6, RZ, RZ, R4 ;  /* 0x000000ffff067224 */ /* 0x000fe400078e0004 */
[----:B------:R-:W-:Y:S01]  /*1380*/  DFMA R16, R8, -R10, 1 ;  /* 0x3ff000000810742b */ /* 0x000fe2000000080a */
[----:B------:R-:W-:Y:S02]  /*1390*/  SEL R15, R5, 0x63400000, !P1 ;  /* 0x63400000050f7807 */ /* 0x000fe40004800000 */
[----:B------:R-:W-:Y:S02]  /*13a0*/  FSETP.GEU.AND P1, PT, |R13|, 1.469367938527859385e-39, PT ;  /* 0x001000000d00780b */ /* 0x000fe40003f2e200 */
[----:B------:R-:W-:-:S03]  /*13b0*/  LOP3.LUT R15, R15, 0x800fffff, R13, 0xf8, !PT ;  /* 0x800fffff0f0f7812 */ /* 0x000fc600078ef80d */
[----:B------:R-:W-:-:S08]  /*13c0*/  DFMA R16, R8, R16, R8 ;  /* 0x000000100810722b */ /* 0x000fd00000000008 */
[----:B------:R-:W-:Y:S05]  /*13d0*/  @P1 BRA `(.L_x_9) ;  /* 0x0000000000201947 */ /* 0x000fea0003800000 */
[----:B------:R-:W-:Y:S01]  /*13e0*/  LOP3.LUT R9, R3, 0x7ff00000, RZ, 0xc0, !PT ;  /* 0x7ff0000003097812 */ /* 0x000fe200078ec0ff */
[----:B------:R-:W-:-:S03]  /*13f0*/  IMAD.MOV.U32 R8, RZ, RZ, RZ ;  /* 0x000000ffff087224 */ /* 0x000fc600078e00ff */
[----:B------:R-:W-:-:S04]  /*1400*/  ISETP.GE.U32.AND P1, PT, R4, R9, PT ;  /* 0x000000090400720c */ /* 0x000fc80003f26070 */
[----:B------:R-:W-:-:S04]  /*1410*/  SEL R9, R5, 0x63400000, !P1 ;  /* 0x6340000005097807 */ /* 0x000fc80004800000 */
[----:B------:R-:W-:-:S04]  /*1420*/  LOP3.LUT R9, R9, 0x80000000, R13, 0xf8, !PT ;  /* 0x8000000009097812 */ /* 0x000fc800078ef80d */
[----:B------:R-:W-:-:S06]  /*1430*/  LOP3.LUT R9, R9, 0x100000, RZ, 0xfc, !PT ;  /* 0x0010000009097812 */ /* 0x000fcc00078efcff */
[----:B------:R-:W-:-:S10]  /*1440*/  DFMA R14, R14, 2, -R8 ;  /* 0x400000000e0e782b */ /* 0x000fd40000000808 */
[----:B------:R-:W-:-:S07]  /*1450*/  LOP3.LUT R6, R15, 0x7ff00000, RZ, 0xc0, !PT ;  /* 0x7ff000000f067812 */ /* 0x000fce00078ec0ff */
.L_x_9:
[----:B------:R-:W-:Y:S01]  /*1460*/  @!P0 LOP3.LUT R7, R11, 0x7ff00000, RZ, 0xc0, !PT ;  /* 0x7ff000000b078812 */ /* 0x000fe200078ec0ff */
[----:B------:R-:W-:Y:S01]  /*1470*/  VIADD R8, R6, 0xffffffff ;  /* 0xffffffff06087836 */ /* 0x000fe20000000000 */
[----:B------:R-:W-:-:S03]  /*1480*/  DMUL R20, R16, R14 ;  /* 0x0000000e10147228 */ /* 0x000fc60000000000 */
[----:B------:R-:W-:Y:S01]  /*1490*/  VIADD R9, R7, 0xffffffff ;  /* 0xffffffff07097836 */ /* 0x000fe20000000000 */
[----:B------:R-:W-:-:S04]  /*14a0*/  ISETP.GT.U32.AND P0, PT, R8, 0x7feffffe, PT ;  /* 0x7feffffe0800780c */ /* 0x000fc80003f04070 */
[----:B------:R-:W-:Y:S01]  /*14b0*/  ISETP.GT.U32.OR P0, PT, R9, 0x7feffffe, P0 ;  /* 0x7feffffe0900780c */ /* 0x000fe20000704470 */
[----:B------:R-:W-:-:S08]  /*14c0*/  DFMA R22, R20, -R10, R14 ;  /* 0x8000000a1416722b */ /* 0x000fd0000000000e */
[----:B------:R-:W-:-:S04]  /*14d0*/  DFMA R16, R16, R22, R20 ;  /* 0x000000161010722b */ /* 0x000fc80000000014 */
[----:B------:R-:W-:Y:S07]  /*14e0*/  @P0 BRA `(.L_x_10) ;  /* 0x00000000006c0947 */ /* 0x000fee0003800000 */
[----:B------:R-:W-:-:S04]  /*14f0*/  LOP3.LUT R7, R3, 0x7ff00000, RZ, 0xc0, !PT ;  /* 0x7ff0000003077812 */ /* 0x000fc800078ec0ff */
[CC--:B------:R-:W-:Y:S02]  /*1500*/  VIADDMNMX R6, R4.reuse, -R7.reuse, 0xb9600000, !PT ;  /* 0xb960000004067446 */ /* 0x0c0fe40007800907 */
[----:B------:R-:W-:Y:S02]  /*1510*/  ISETP.GE.U32.AND P0, PT, R4, R7, PT ;  /* 0x000000070400720c */ /* 0x000fe40003f06070 */
[----:B------:R-:W-:Y:S02]  /*1520*/  VIMNMX R6, PT, PT, R6, 0x46a00000, PT ;  /* 0x46a0000006067848 */ /* 0x000fe40003fe0100 */
[----:B------:R-:W-:-:S04]  /*1530*/  SEL R5, R5, 0x63400000, !P0 ;  /* 0x6340000005057807 */ /* 0x000fc80004000000 */
[----:B------:R-:W-:Y:S01]  /*1540*/  IADD3 R5, PT, PT, -R5, R6, RZ ;  /* 0x0000000605057210 */ /* 0x000fe20007ffe1ff */
[----:B------:R-:W-:-:S04]  /*1550*/  IMAD.MOV.U32 R6, RZ, RZ, RZ ;  /* 0x000000ffff067224 */ /* 0x000fc800078e00ff */
[----:B------:R-:W-:-:S06]  /*1560*/  VIADD R7, R5, 0x7fe00000 ;  /* 0x7fe0000005077836 */ /* 0x000fcc0000000000 */
[----:B------:R-:W-:-:S10]  /*1570*/  DMUL R8, R16, R6 ;  /* 0x0000000610087228 */ /* 0x000fd40000000000 */
[----:B------:R-:W-:-:S13]  /*1580*/  FSETP.GTU.AND P0, PT, |R9|, 1.469367938527859385e-39, PT ;  /* 0x001000000900780b */ /* 0x000fda0003f0c200 */
[----:B------:R-:W-:Y:S05]  /*1590*/  @P0 BRA `(.L_x_11) ;  /* 0x0000000000940947 */ /* 0x000fea0003800000 */
[----:B------:R-:W-:Y:S01]  /*15a0*/  DFMA R14, R16, -R10, R14 ;  /* 0x8000000a100e722b */ /* 0x000fe2000000000e */
[----:B------:R-:W-:-:S09]  /*15b0*/  IMAD.MOV.U32 R12, RZ, RZ, RZ ;  /* 0x000000ffff0c7224 */ /* 0x000fd200078e00ff */
[C---:B------:R-:W-:Y:S02]  /*15c0*/  FSETP.NEU.AND P0, PT, R15.reuse, RZ, PT ;  /* 0x000000ff0f00720b */ /* 0x040fe40003f0d000 */
[----:B------:R-:W-:-:S04]  /*15d0*/  LOP3.LUT R6, R15, 0x80000000, R3, 0x48, !PT ;  /* 0x800000000f067812 */ /* 0x000fc800078e4803 */
[----:B------:R-:W-:-:S07]  /*15e0*/  LOP3.LUT R13, R6, R7, RZ, 0xfc, !PT ;  /* 0x00000007060d7212 */ /* 0x000fce00078efcff */
[----:B------:R-:W-:Y:S05]  /*15f0*/  @!P0 BRA `(.L_x_11) ;  /* 0x00000000007c8947 */ /* 0x000fea0003800000 */
[C---:B------:R-:W-:Y:S01]  /*1600*/  IADD3 R11, PT, PT, -R5.reuse, RZ, RZ ;  /* 0x000000ff050b7210 */ /* 0x040fe20007ffe1ff */
[----:B------:R-:W-:Y:S01]  /*1610*/  IMAD.MOV.U32 R10, RZ, RZ, RZ ;  /* 0x000000ffff0a7224 */ /* 0x000fe200078e00ff */
[----:B------:R-:W-:Y:S01]  /*1620*/  DMUL.RP R12, R16, R12 ;  /* 0x0000000c100c7228 */ /* 0x000fe20000008000 */
[----:B------:R-:W-:-:S04]  /*1630*/  IADD3 R5, PT, PT, -R5, -0x43300000, RZ ;  /* 0xbcd0000005057810 */ /* 0x000fc80007ffe1ff */
[----:B------:R-:W-:-:S10]  /*1640*/  DFMA R10, R8, -R10, R16 ;  /* 0x8000000a080a722b */ /* 0x000fd40000000010 */
[----:B------:R-:W-:Y:S02]  /*1650*/  FSETP.NEU.AND P0, PT, |R11|, R5, PT ;  /* 0x000000050b00720b */ /* 0x000fe40003f0d200 */
[----:B------:R-:W-:Y:S02]  /*1660*/  LOP3.LUT R5, R13, R6, RZ, 0x3c, !PT ;  /* 0x000000060d057212 */ /* 0x000fe400078e3cff */
[----:B------:R-:W-:Y:S02]  /*1670*/  FSEL R8, R12, R8, !P0 ;  /* 0x000000080c087208 */ /* 0x000fe40004000000 */
[----:B------:R-:W-:Y:S01]  /*1680*/  FSEL R9, R5, R9, !P0 ;  /* 0x0000000905097208 */ /* 0x000fe20004000000 */
[----:B------:R-:W-:Y:S06]  /*1690*/  BRA `(.L_x_11) ;  /* 0x0000000000547947 */ /* 0x000fec0003800000 */
.L_x_10:
[----:B------:R-:W-:-:S14]  /*16a0*/  DSETP.NAN.AND P0, PT, R12, R12, PT ;  /* 0x0000000c0c00722a */ /* 0x000fdc0003f08000 */
[----:B------:R-:W-:Y:S05]  /*16b0*/  @P0 BRA `(.L_x_12) ;  /* 0x0000000000440947 */ /* 0x000fea0003800000 */
[----:B------:R-:W-:-:S14]  /*16c0*/  DSETP.NAN.AND P0, PT, R2, R2, PT ;  /* 0x000000020200722a */ /* 0x000fdc0003f08000 */
[----:B------:R-:W-:Y:S05]  /*16d0*/  @P0 BRA `(.L_x_13) ;  /* 0x0000000000300947 */ /* 0x000fea0003800000 */
[----:B------:R-:W-:Y:S01]  /*16e0*/  ISETP.NE.AND P0, PT, R6, R7, PT ;  /* 0x000000070600720c */ /* 0x000fe20003f05270 */
[----:B------:R-:W-:Y:S02]  /*16f0*/  IMAD.MOV.U32 R8, RZ, RZ, 0x0 ;  /* 0x00000000ff087424 */ /* 0x000fe400078e00ff */
[----:B------:R-:W-:-:S10]  /*1700*/  IMAD.MOV.U32 R9, RZ, RZ, -0x80000 ;  /* 0xfff80000ff097424 */ /* 0x000fd400078e00ff */
[----:B------:R-:W-:Y:S05]  /*1710*/  @!P0 BRA `(.L_x_11) ;  /* 0x0000000000348947 */ /* 0x000fea0003800000 */
[----:B------:R-:W-:Y:S02]  /*1720*/  ISETP.NE.AND P0, PT, R6, 0x7ff00000, PT ;  /* 0x7ff000000600780c */ /* 0x000fe40003f05270 */
[----:B------:R-:W-:Y:S02]  /*1730*/  LOP3.LUT R9, R13, 0x80000000, R3, 0x48, !PT ;  /* 0x800000000d097812 */ /* 0x000fe400078e4803 */
[----:B------:R-:W-:-:S13]  /*1740*/  ISETP.EQ.OR P0, PT, R7, RZ, !P0 ;  /* 0x000000ff0700720c */ /* 0x000fda0004702670 */
[----:B------:R-:W-:Y:S02]  /*1750*/  @P0 LOP3.LUT R4, R9, 0x7ff00000, RZ, 0xfc, !PT ;  /* 0x7ff0000009040812 */ /* 0x000fe400078efcff */
[----:B------:R-:W-:Y:S01]  /*1760*/  @!P0 MOV R8, RZ ;  /* 0x000000ff00088202 */ /* 0x000fe20000000f00 */
[----:B------:R-:W-:Y:S02]  /*1770*/  @P0 IMAD.MOV.U32 R8, RZ, RZ, RZ ;  /* 0x000000ffff080224 */ /* 0x000fe400078e00ff */
[----:B------:R-:W-:Y:S01]  /*1780*/  @P0 IMAD.MOV.U32 R9, RZ, RZ, R4 ;  /* 0x000000ffff090224 */ /* 0x000fe200078e0004 */
[----:B------:R-:W-:Y:S06]  /*1790*/  BRA `(.L_x_11) ;  /* 0x0000000000147947 */ /* 0x000fec0003800000 */
.L_x_13:
[----:B------:R-:W-:Y:S01]  /*17a0*/  LOP3.LUT R9, R3, 0x80000, RZ, 0xfc, !PT ;  /* 0x0008000003097812 */ /* 0x000fe200078efcff */
[----:B------:R-:W-:Y:S01]  /*17b0*/  IMAD.MOV.U32 R8, RZ, RZ, R2 ;  /* 0x000000ffff087224 */ /* 0x000fe200078e0002 */
[----:B------:R-:W-:Y:S06]  /*17c0*/  BRA `(.L_x_11) ;  /* 0x0000000000087947 */ /* 0x000fec0003800000 */
.L_x_12:
[----:B------:R-:W-:Y:S02]  /*17d0*/  LOP3.LUT R9, R13, 0x80000, RZ, 0xfc, !PT ;  /* 0x000800000d097812 */ /* 0x000fe400078efcff */
[----:B------:R-:W-:-:S07]  /*17e0*/  MOV R8, R12 ;  /* 0x0000000c00087202 */ /* 0x000fce0000000f00 */
.L_x_11:
[----:B------:R-:W-:Y:S02]  /*17f0*/  IMAD.MOV.U32 R4, RZ, RZ, R0 ;  /* 0x000000ffff047224 */ /* 0x000fe400078e0000 */
[----:B------:R-:W-:-:S04]  /*1800*/  IMAD.MOV.U32 R5, RZ, RZ, 0x0 ;  /* 0x00000000ff057424 */ /* 0x000fc800078e00ff */
[----:B------:R-:W-:Y:S05]  /*1810*/  RET.REL.NODEC R4 `(_Z6updatePdS_S_) ;  /* 0xffffffe404f87950 */ /* 0x000fea0003c3ffff */
.L_x_14:
[----:B------:R-:W-:-:S00]  /*1820*/  BRA `(.L_x_14) ;  /* 0xfffffffc00fc7947 */ /* 0x000fc0000383ffff */
[----:B------:R-:W-:-:S00]  /*1830*/  NOP ;  /* 0x0000000000007918 */ /* 0x000fc00000000000 */
        /* <DEDUP_REMOVED lines=12> */
.L_x_34:


//--------------------- .text._Z11equilibriumPdS_S_ --------------------------
	.section	.text._Z11equilibriumPdS_S_,"ax",@progbits
	.align	128
        .global         _Z11equilibriumPdS_S_
        .type           _Z11equilibriumPdS_S_,@function
        .size           _Z11equilibriumPdS_S_,(.L_x_35 - _Z11equilibriumPdS_S_)
        .other          _Z11equilibriumPdS_S_,@"STO_CUDA_ENTRY STV_DEFAULT"
_Z11equilibriumPdS_S_:
.text._Z11equilibriumPdS_S_:
[----:B------:R-:W-:Y:S08]  /*0000*/  LDC R1, c[0x0][0x37c] ;  /* 0x0000df00ff017b82 */ /* 0x000ff00000000800 */
[----:B------:R-:W0:Y:S01]  /*0010*/  S2UR UR4, SR_CTAID.X ;  /* 0x00000000000479c3 */ /* 0x000e220000002500 */
[----:B------:R-:W1:Y:S07]  /*0020*/  LDCU.64 UR18, c[0x0][0x358] ;  /* 0x00006b00ff1277ac */ /* 0x000e6e0008000a00 */
[----:B------:R-:W0:Y:S08]  /*0030*/  LDC R0, c[0x0][0x374] ;  /* 0x0000dd00ff007b82 */ /* 0x000e300000000800 */
[----:B------:R-:W2:Y:S08]  /*0040*/  LDC R3, c[0x3][0x14] ;  /* 0x00c00500ff037b82 */ /* 0x000eb00000000800 */
[----:B------:R-:W3:Y:S08]  /*0050*/  S2UR UR5, SR_CTAID.Y ;  /* 0x00000000000579c3 */ /* 0x000ef00000002600 */
[----:B------:R-:W4:Y:S01]  /*0060*/  LDC.64 R8, c[0x0][0x390] ;  /* 0x0000e400ff087b82 */ /* 0x000f220000000a00 */
[----:B0-----:R-:W-:Y:S01]  /*0070*/  IMAD R0, R0, UR4, RZ ;  /* 0x0000000400007c24 */ /* 0x001fe2000f8e02ff */
[----:B------:R-:W0:Y:S03]  /*0080*/  LDCU UR4, c[0x3][0x4] ;  /* 0x00c00080ff0477ac */ /* 0x000e260008000800 */
[----:B--2---:R-:W-:-:S03]  /*0090*/  IMAD R2, R0, R3, RZ ;  /* 0x0000000300027224 */ /* 0x004fc600078e02ff */
[----:B------:R-:W2:Y:S01]  /*00a0*/  LDC.64 R6, c[0x3][RZ] ;  /* 0x00c00000ff067b82 */ /* 0x000ea20000000a00 */
[----:B---3--:R-:W-:-:S04]  /*00b0*/  IMAD R3, R3, UR5, R2 ;  /* 0x0000000503037c24 */ /* 0x008fc8000f8e0202 */
[----:B----4-:R-:W-:-:S05]  /*00c0*/  IMAD.WIDE R8, R3, 0x8, R8 ;  /* 0x0000000803087825 */ /* 0x010fca00078e0208 */
[----:B-1----:R1:W5:Y:S04]  /*00d0*/  LDG.E.64 R14, desc[UR18][R8.64] ;  /* 0x00000012080e7981 */ /* 0x002368000c1e1b00 */
[----:B------:R1:W5:Y:S01]  /*00e0*/  LDG.E.64 R12, desc[UR18][R8.64+0x8] ;  /* 0x00000812080c7981 */ /* 0x000362000c1e1b00 */
[----:B0-----:R-:W2:Y:S01]  /*00f0*/  MUFU.RCP64H R3, UR4 ;  /* 0x0000000400037d08 */ /* 0x001ea20008001800 */
[----:B------:R-:W-:Y:S01]  /*0100*/  IMAD.MOV.U32 R2, RZ, RZ, 0x1 ;  /* 0x00000001ff027424 */ /* 0x000fe200078e00ff */
[----:B------:R-:W-:Y:S01]  /*0110*/  UMOV UR6, URZ ;  /* 0x000000ff00067c82 */ /* 0x000fe20008000000 */
[----:B------:R-:W-:-:S04]  /*0120*/  VIADD R0, R0, UR5 ;  /* 0x0000000500007c36 */ /* 0x000fc80008000000 */
[----:B--2---:R-:W-:-:S08]  /*0130*/  DFMA R4, R2, -R6, 1 ;  /* 0x3ff000000204742b */ /* 0x004fd00000000806 */
[----:B------:R-:W-:-:S08]  /*0140*/  DFMA R4, R4, R4, R4 ;  /* 0x000000040404722b */ /* 0x000fd00000000004 */
[----:B------:R-:W-:-:S08]  /*0150*/  DFMA R4, R2, R4, R2 ;  /* 0x000000040204722b */ /* 0x000fd00000000002 */
[----:B------:R-:W-:-:S08]  /*0160*/  DFMA R2, R4, -R6, 1 ;  /* 0x3ff000000402742b */ /* 0x000fd00000000806 */
[----:B------:R-:W-:-:S08]  /*0170*/  DFMA R2, R4, R2, R4 ;  /* 0x000000020402722b */ /* 0x000fd00000000004 */
[----:B------:R-:W-:-:S08]  /*0180*/  DMUL R4, R2, 3 ;  /* 0x4008000002047828 */ /* 0x000fd00000000000 */
[----:B------:R-:W-:-:S08]  /*0190*/  DFMA R6, R4, -R6, 3 ;  /* 0x400800000406742b */ /* 0x000fd00000000806 */
[----:B------:R-:W-:-:S10]  /*01a0*/  DFMA R2, R2, R6, R4 ;  /* 0x000000060202722b */ /* 0x000fd40000000004 */
[----:B------:R-:W-:-:S05]  /*01b0*/  FFMA R4, RZ, UR4, R3 ;  /* 0x00000004ff047c23 */ /* 0x000fca0008000003 */
[----:B------:R-:W-:-:S13]  /*01c0*/  FSETP.GT.AND P0, PT, |R4|, 1.469367938527859385e-39, PT ;  /* 0x001000000400780b */ /* 0x000fda0003f04200 */
[----:B-1----:R-:W-:Y:S05]  /*01d0*/  @P0 BRA `(.L_x_15) ;  /* 0x0000000000180947 */ /* 0x002fea0003800000 */
[----:B------:R-:W-:Y:S01]  /*01e0*/  MOV R6, 0x220 ;  /* 0x0000022000067802 */ /* 0x000fe20000000f00 */
[----:B------:R-:W0:Y:S01]  /*01f0*/  LDCU.64 UR12, c[0x3][URZ] ;  /* 0x00c00000ff0c77ac */ /* 0x000e220008000a00 */
[----:B------:R-:W-:-:S05]  /*0200*/  UMOV UR7, 0x40080000 ;  /* 0x4008000000077882 */ /* 0x000fca0000000000 */
[----:B0----5:R-:W-:Y:S05]  /*0210*/  CALL.REL.NOINC `($__internal_1_$__cuda_sm20_div_rn_f64_full) ;  /* 0x0000000800ac7944 */ /* 0x021fea0003c00000 */
[----:B------:R-:W-:Y:S01]  /*0220*/  IMAD.MOV.U32 R2, RZ, RZ, R16 ;  /* 0x000000ffff027224 */ /* 0x000fe200078e0010 */
[----:B------:R-:W-:-:S07]  /*0230*/  MOV R3, R17 ;  /* 0x0000001100037202 */ /* 0x000fce0000000f00 */
.L_x_15:
[----:B------:R-:W0:Y:S02]  /*0240*/  LDC.64 R4, c[0x3][RZ] ;  /* 0x00c00000ff047b82 */ /* 0x000e240000000a00 */
[----:B0-----:R-:W-:-:S10]  /*0250*/  DMUL R4, R4, R4 ;  /* 0x0000000404047228 */ /* 0x001fd40000000000 */
[----:B------:R-:W-:Y:S02]  /*0260*/  R2UR UR9, R5 ;  /* 0x00000000050972ca */ /* 0x000fe400000e0000 */
[----:B------:R-:W-:Y:S02]  /*0270*/  R2UR UR8, R4 ;  /* 0x00000000040872ca */ /* 0x000fe400000e0000 */
[----:B------:R-:W-:-:S09]  /*0280*/  MOV R4, 0x1 ;  /* 0x0000000100047802 */ /* 0x000fd20000000f00 */
[----:B------:R-:W0:Y:S01]  /*0290*/  MUFU.RCP64H R5, UR9 ;  /* 0x0000000900057d08 */ /* 0x000e220008001800 */
[----:B------:R-:W-:Y:S01]  /*02a0*/  IMAD.U32 R7, RZ, RZ, UR9 ;  /* 0x00000009ff077e24 */ /* 0x000fe2000f8e00ff */
[----:B------:R-:W-:Y:S01]  /*02b0*/  MOV R10, UR8 ;  /* 0x00000008000a7c02 */ /* 0x000fe20008000f00 */
[----:B------:R-:W-:Y:S02]  /*02c0*/  IMAD.U32 R6, RZ, RZ, UR8 ;  /* 0x00000008ff067e24 */ /* 0x000fe4000f8e00ff */
[----:B------:R-:W-:-:S04]  /*02d0*/  IMAD.U32 R11, RZ, RZ, UR9 ;  /* 0x00000009ff0b7e24 */ /* 0x000fc8000f8e00ff */
[----:B0-----:R-:W-:-:S08]  /*02e0*/  DFMA R6, R4, -R6, 1 ;  /* 0x3ff000000406742b */ /* 0x001fd00000000806 */
[----:B------:R-:W-:-:S08]  /*02f0*/  DFMA R6, R6, R6, R6 ;  /* 0x000000060606722b */ /* 0x000fd00000000006 */
[----:B------:R-:W-:Y:S01]  /*0300*/  DFMA R6, R4, R6, R4 ;  /* 0x000000060406722b */ /* 0x000fe20000000004 */
[----:B------:R-:W-:Y:S02]  /*0310*/  IMAD.U32 R4, RZ, RZ, UR8 ;  /* 0x00000008ff047e24 */ /* 0x000fe4000f8e00ff */
[----:B------:R-:W-:-:S06]  /*0320*/  IMAD.U32 R5, RZ, RZ, UR9 ;  /* 0x00000009ff057e24 */ /* 0x000fcc000f8e00ff */
[----:B------:R-:W-:-:S08]  /*0330*/  DFMA R4, R6, -R4, 1 ;  /* 0x3ff000000604742b */ /* 0x000fd00000000804 */
[----:B------:R-:W-:-:S08]  /*0340*/  DFMA R4, R6, R4, R6 ;  /* 0x000000040604722b */ /* 0x000fd00000000006 */
[----:B------:R-:W-:-:S08]  /*0350*/  DMUL R6, R4, 4.5 ;  /* 0x4012000004067828 */ /* 0x000fd00000000000 */
[----:B------:R-:W-:-:S08]  /*0360*/  DFMA R10, R6, -R10, 4.5 ;  /* 0x40120000060a742b */ /* 0x000fd0000000080a */
[----:B------:R-:W-:-:S10]  /*0370*/  DFMA R4, R4, R10, R6 ;  /* 0x0000000a0404722b */ /* 0x000fd40000000006 */
[----:B------:R-:W-:-:S05]  /*0380*/  FFMA R6, RZ, UR9, R5 ;  /* 0x00000009ff067c23 */ /* 0x000fca0008000005 */
[----:B------:R-:W-:-:S13]  /*0390*/  FSETP.GT.AND P0, PT, |R6|, 1.469367938527859385e-39, PT ;  /* 0x001000000600780b */ /* 0x000fda0003f04200 */
[----:B------:R-:W-:Y:S05]  /*03a0*/  @P0 BRA `(.L_x_16) ;  /* 0x00000000001c0947 */ /* 0x000fea0003800000 */
[----:B------:R-:W-:Y:S01]  /*03b0*/  MOV R6, 0x400 ;  /* 0x0000040000067802 */ /* 0x000fe20000000f00 */
[----:B------:R-:W-:Y:S01]  /*03c0*/  UMOV UR7, 0x40120000 ;  /* 0x4012000000077882 */ /* 0x000fe20000000000 */
[----:B------:R-:W-:Y:S01]  /*03d0*/  UMOV UR12, UR8 ;  /* 0x00000008000c7c82 */ /* 0x000fe20008000000 */
[----:B------:R-:W-:-:S05]  /*03e0*/  UMOV UR13, UR9 ;  /* 0x00000009000d7c82 */ /* 0x000fca0008000000 */
[----:B-----5:R-:W-:Y:S05]  /*03f0*/  CALL.REL.NOINC `($__internal_1_$__cuda_sm20_div_rn_f64_full) ;  /* 0x0000000800347944 */ /* 0x020fea0003c00000 */
[----:B------:R-:W-:Y:S01]  /*0400*/  IMAD.MOV.U32 R4, RZ, RZ, R16 ;  /* 0x000000ffff047224 */ /* 0x000fe200078e0010 */
[----:B------:R-:W-:-:S07]  /*0410*/  MOV R5, R17 ;  /* 0x0000001100057202 */ /* 0x000fce0000000f00 */
.L_x_16:
[----:B------:R-:W0:Y:S01]  /*0420*/  MUFU.RCP64H R7, UR9 ;  /* 0x0000000900077d08 */ /* 0x000e220008001800 */
[----:B------:R-:W-:Y:S01]  /*0430*/  IMAD.U32 R10, RZ, RZ, UR8 ;  /* 0x00000008ff0a7e24 */ /* 0x000fe2000f8e00ff */
[----:B------:R-:W-:Y:S01]  /*0440*/  MOV R6, 0x1 ;  /* 0x0000000100067802 */ /* 0x000fe20000000f00 */
[----:B------:R-:W-:-:S06]  /*0450*/  IMAD.U32 R11, RZ, RZ, UR9 ;  /* 0x00000009ff0b7e24 */ /* 0x000fcc000f8e00ff */
[----:B0-----:R-:W-:-:S08]  /*0460*/  DFMA R10, R6, -R10, 1 ;  /* 0x3ff00000060a742b */ /* 0x001fd0000000080a */
[----:B------:R-:W-:-:S08]  /*0470*/  DFMA R10, R10, R10, R10 ;  /* 0x0000000a0a0a722b */ /* 0x000fd0000000000a */
[----:B------:R-:W-:Y:S01]  /*0480*/  DFMA R10, R6, R10, R6 ;  /* 0x0000000a060a722b */ /* 0x000fe20000000006 */
[----:B------:R-:W-:Y:S02]  /*0490*/  IMAD.U32 R6, RZ, RZ, UR8 ;  /* 0x00000008ff067e24 */ /* 0x000fe4000f8e00ff */
[----:B------:R-:W-:-:S06]  /*04a0*/  IMAD.U32 R7, RZ, RZ, UR9 ;  /* 0x00000009ff077e24 */ /* 0x000fcc000f8e00ff */
[----:B------:R-:W-:-:S08]  /*04b0*/  DFMA R6, R10, -R6, 1 ;  /* 0x3ff000000a06742b */ /* 0x000fd00000000806 */
[----:B------:R-:W-:Y:S01]  /*04c0*/  DFMA R16, R10, R6, R10 ;  /* 0x000000060a10722b */ /* 0x000fe2000000000a */
[----:B------:R-:W-:Y:S01]  /*04d0*/  MOV R10, UR8 ;  /* 0x00000008000a7c02 */ /* 0x000fe20008000f00 */
[----:B------:R-:W-:-:S06]  /*04e0*/  IMAD.U32 R11, RZ, RZ, UR9 ;  /* 0x00000009ff0b7e24 */ /* 0x000fcc000f8e00ff */
[----:B------:R-:W-:-:S08]  /*04f0*/  DMUL R6, R16, 1.5 ;  /* 0x3ff8000010067828 */ /* 0x000fd00000000000 */
[----:B------:R-:W-:-:S08]  /*0500*/  DFMA R10, R6, -R10, 1.5 ;  /* 0x3ff80000060a742b */ /* 0x000fd0000000080a */
[----:B------:R-:W-:Y:S02]  /*0510*/  DFMA R6, R16, R10, R6 ;  /* 0x0000000a1006722b */ /* 0x000fe40000000006 */
[----:B-----5:R-:W-:-:S08]  /*0520*/  DMUL R10, R12, R12 ;  /* 0x0000000c0c0a7228 */ /* 0x020fd00000000000 */
[----:B------:R-:W-:Y:S01]  /*0530*/  FFMA R16, RZ, UR9, R7 ;  /* 0x00000009ff107c23 */ /* 0x000fe20008000007 */
[----:B------:R-:W-:-:S04]  /*0540*/  DFMA R10, R14, R14, R10 ;  /* 0x0000000e0e0a722b */ /* 0x000fc8000000000a */
[----:B------:R-:W-:-:S13]  /*0550*/  FSETP.GT.AND P0, PT, |R16|, 1.469367938527859385e-39, PT ;  /* 0x001000001000780b */ /* 0x000fda0003f04200 */
[----:B------:R-:W-:Y:S05]  /*0560*/  @P0 BRA `(.L_x_17) ;  /* 0x00000000001c0947 */ /* 0x000fea0003800000 */
[----:B------:R-:W-:Y:S01]  /*0570*/  MOV R6, 0x5c0 ;  /* 0x000005c000067802 */ /* 0x000fe20000000f00 */
[----:B------:R-:W-:Y:S01]  /*0580*/  UMOV UR7, 0x3ff80000 ;  /* 0x3ff8000000077882 */ /* 0x000fe20000000000 */
[----:B------:R-:W-:Y:S01]  /*0590*/  UMOV UR12, UR8 ;  /* 0x00000008000c7c82 */ /* 0x000fe20008000000 */
[----:B------:R-:W-:-:S05]  /*05a0*/  UMOV UR13, UR9 ;  /* 0x00000009000d7c82 */ /* 0x000fca0008000000 */
[----:B------:R-:W-:Y:S05]  /*05b0*/  CALL.REL.NOINC `($__internal_1_$__cuda_sm20_div_rn_f64_full) ;  /* 0x0000000400c47944 */ /* 0x000fea0003c00000 */
[----:B------:R-:W-:Y:S01]  /*05c0*/  IMAD.MOV.U32 R6, RZ, RZ, R16 ;  /* 0x000000ffff067224 */ /* 0x000fe200078e0010 */
[----:B------:R-:W-:-:S07]  /*05d0*/  MOV R7, R17 ;  /* 0x0000001100077202 */ /* 0x000fce0000000f00 */
.L_x_17:
[----:B------:R-:W0:Y:S02]  /*05e0*/  LDC.64 R16, c[0x0][0x388] ;  /* 0x0000e200ff107b82 */ /* 0x000e240000000a00 */
[----:B0-----:R-:W-:-:S05]  /*05f0*/  IMAD.WIDE.U32 R16, R0, 0x8, R16 ;  /* 0x0000000800107825 */ /* 0x001fca00078e0010 */
[----:B------:R-:W2:Y:S01]  /*0600*/  LDG.E.64 R18, desc[UR18][R16.64] ;  /* 0x0000001210127981 */ /* 0x000ea2000c1e1b00 */
[----:B------:R-:W-:Y:S01]  /*0610*/  DADD R20, -R14, -R12 ;  /* 0x000000000e147229 */ /* 0x000fe2000000090c */
[----:B------:R-:W-:Y:S01]  /*0620*/  UMOV UR4, 0x1c71c71c ;  /* 0x1c71c71c00047882 */ /* 0x000fe20000000000 */
[----:B------:R-:W0:Y:S01]  /*0630*/  LDC R15, c[0x3][0x10] ;  /* 0x00c00400ff0f7b82 */ /* 0x000e220000000800 */
[----:B------:R-:W-:-:S05]  /*0640*/  UMOV UR5, 0x3f9c71c7 ;  /* 0x3f9c71c700057882 */ /* 0x000fca0000000000 */
[C---:B------:R-:W-:Y:S02]  /*0650*/  DFMA R22, R20.reuse, R2, 1 ;  /* 0x3ff000001416742b */ /* 0x040fe40000000002 */
[C---:B------:R-:W-:Y:S01]  /*0660*/  DMUL R24, R20.reuse, R4 ;  /* 0x0000000414187228 */ /* 0x040fe20000000000 */
[----:B------:R-:W1:Y:S07]  /*0670*/  LDC.64 R12, c[0x0][0x380] ;  /* 0x0000e000ff0c7b82 */ /* 0x000e6e0000000a00 */
[----:B------:R-:W-:-:S08]  /*0680*/  DFMA R22, R20, R24, R22 ;  /* 0x000000181416722b */ /* 0x000fd00000000016 */
[----:B------:R-:W-:Y:S01]  /*0690*/  DFMA R22, R6, -R10, R22 ;  /* 0x8000000a0616722b */ /* 0x000fe20000000016 */
[----:B0-----:R-:W-:-:S04]  /*06a0*/  IMAD R15, R0, R15, RZ ;  /* 0x0000000f000f7224 */ /* 0x001fc800078e02ff */
[----:B-1----:R-:W-:Y:S01]  /*06b0*/  IMAD.WIDE R12, R15, 0x8, R12 ;  /* 0x000000080f0c7825 */ /* 0x002fe200078e020c */
[----:B--2---:R-:W-:-:S08]  /*06c0*/  DMUL R18, R18, UR4 ;  /* 0x0000000412127c28 */ /* 0x004fd00008000000 */
[----:B------:R-:W-:-:S07]  /*06d0*/  DMUL R18, R22, R18 ;  /* 0x0000001216127228 */ /* 0x000fce0000000000 */
[----:B------:R0:W-:Y:S04]  /*06e0*/  STG.E.64 desc[UR18][R12.64], R18 ;  /* 0x000000120c007986 */ /* 0x0001e8000c101b12 */
[----:B------:R-:W2:Y:S04]  /*06f0*/  LDG.E.64 R14, desc[UR18][R8.64] ;  /* 0x00000012080e7981 */ /* 0x000ea8000c1e1b00 */
[----:B------:R-:W2:Y:S04]  /*0700*/  LDG.E.64 R20, desc[UR18][R8.64+0x8] ;  /* 0x0000081208147981 */ /* 0x000ea8000c1e1b00 */
[----:B------:R-:W3:Y:S01]  /*0710*/  LDG.E.64 R24, desc[UR18][R16.64] ;  /* 0x0000001210187981 */ /* 0x000ee2000c1e1b00 */
[----:B------:R-:W-:Y:S01]  /*0720*/  UMOV UR10, 0x1c71c71c ;  /* 0x1c71c71c000a7882 */ /* 0x000fe20000000000 */
[----:B------:R-:W-:Y:S01]  /*0730*/  UMOV UR11, 0x3fbc71c7 ;  /* 0x3fbc71c7000b7882 */ /* 0x000fe20000000000 */
[----:B--2---:R-:W-:-:S02]  /*0740*/  DFMA R14, RZ, R20, -R14 ;  /* 0x00000014ff0e722b */ /* 0x004fc4000000080e */
[----:B---3--:R-:W-:-:S06]  /*0750*/  DMUL R24, R24, UR10 ;  /* 0x0000000a18187c28 */ /* 0x008fcc0008000000 */
[C---:B------:R-:W-:Y:S02]  /*0760*/  DFMA R20, R14.reuse, R2, 1 ;  /* 0x3ff000000e14742b */ /* 0x040fe40000000002 */
[----:B------:R-:W-:-:S08]  /*0770*/  DMUL R22, R14, R4 ;  /* 0x000000040e167228 */ /* 0x000fd00000000000 */
[----:B------:R-:W-:-:S08]  /*0780*/  DFMA R20, R14, R22, R20 ;  /* 0x000000160e14722b */ /* 0x000fd00000000014 */
[----:B------:R-:W-:-:S08]  /*0790*/  DFMA R20, R6, -R10, R20 ;  /* 0x8000000a0614722b */ /* 0x000fd00000000014 */
[----:B------:R-:W-:-:S07]  /*07a0*/  DMUL R20, R20, R24 ;  /* 0x0000001814147228 */ /* 0x000fce0000000000 */
[----:B------:R1:W-:Y:S04]  /*07b0*/  STG.E.64 desc[UR18][R12.64+0x8], R20 ;  /* 0x000008140c007986 */ /* 0x0003e8000c101b12 */
[----:B------:R-:W2:Y:S04]  /*07c0*/  LDG.E.64 R14, desc[UR18][R8.64] ;  /* 0x00000012080e7981 */ /* 0x000ea8000c1e1b00 */
[----:B0-----:R-:W2:Y:S04]  /*07d0*/  LDG.E.64 R18, desc[UR18][R8.64+0x8] ;  /* 0x0000081208127981 */ /* 0x001ea8000c1e1b00 */
[----:B------:R-:W3:Y:S01]  /*07e0*/  LDG.E.64 R24, desc[UR18][R16.64] ;  /* 0x0000001210187981 */ /* 0x000ee2000c1e1b00 */
[----:B--2---:R-:W-:-:S02]  /*07f0*/  DADD R14, -R14, R18 ;  /* 0x000000000e0e7229 */ /* 0x004fc40000000112 */
        /* <DEDUP_REMOVED lines=8> */
[----:B-1----:R-:W2:Y:S04]  /*0880*/  LDG.E.64 R20, desc[UR18][R8.64+0x8] ;  /* 0x0000081208147981 */ /* 0x002ea8000c1e1b00 */
[----:B------:R-:W3:Y:S01]  /*0890*/  LDG.E.64 R24, desc[UR18][R16.64] ;  /* 0x0000001210187981 */ /* 0x000ee2000c1e1b00 */
        /* <DEDUP_REMOVED lines=9> */
[----:B0-----:R-:W3:Y:S04]  /*0930*/  LDG.E.64 R18, desc[UR18][R8.64] ;  /* 0x0000001208127981 */ /* 0x001ee8000c1e1b00 */
[----:B------:R-:W4:Y:S01]  /*0940*/  LDG.E.64 R14, desc[UR18][R16.64] ;  /* 0x00000012100e7981 */ /* 0x000f22000c1e1b00 */
[----:B------:R-:W-:Y:S01]  /*0950*/  UMOV UR12, 0x1c71c71c ;  /* 0x1c71c71c000c7882 */ /* 0x000fe20000000000 */
[----:B------:R-:W-:Y:S01]  /*0960*/  UMOV UR13, 0x3fdc71c7 ;  /* 0x3fdc71c7000d7882 */ /* 0x000fe20000000000 */
[----:B--2---:R-:W-:-:S08]  /*0970*/  DMUL R22, RZ, R22 ;  /* 0x00000016ff167228 */ /* 0x004fd00000000000 */
[----:B---3--:R-:W-:Y:S02]  /*0980*/  DFMA R18, RZ, R18, R22 ;  /* 0x00000012ff12722b */ /* 0x008fe40000000016 */
[----:B----4-:R-:W-:-:S06]  /*0990*/  DMUL R14, R14, UR12 ;  /* 0x0000000c0e0e7c28 */ /* 0x010fcc0008000000 */
        /* <DEDUP_REMOVED lines=9> */
[----:B--2---:R-:W-:-:S02]  /*0a30*/  DFMA R18, RZ, R18, R20 ;  /* 0x00000012ff12722b */ /* 0x004fc40000000014 */
[----:B---3--:R-:W-:-:S06]  /*0a40*/  DMUL R24, R24, UR10 ;  /* 0x0000000a18187c28 */ /* 0x008fcc0008000000 */
[C---:B------:R-:W-:Y:S02]  /*0a50*/  DFMA R20, R18.reuse, R2, 1 ;  /* 0x3ff000001214742b */ /* 0x040fe40000000002 */
[----:B------:R-:W-:-:S08]  /*0a60*/  DMUL R22, R18, R4 ;  /* 0x0000000412167228 */ /* 0x000fd00000000000 */
[----:B------:R-:W-:-:S08]  /*0a70*/  DFMA R20, R18, R22, R20 ;  /* 0x000000161214722b */ /* 0x000fd00000000014 */
[----:B------:R-:W-:-:S08]  /*0a80*/  DFMA R20, R6, -R10, R20 ;  /* 0x8000000a0614722b */ /* 0x000fd00000000014 */
[----:B------:R-:W-:-:S07]  /*0a90*/  DMUL R20, R20, R24 ;  /* 0x0000001814147228 */ /* 0x000fce0000000000 */
[----:B------:R1:W-:Y:S04]  /*0aa0*/  STG.E.64 desc[UR18][R12.64+0x28], R20 ;  /* 0x000028140c007986 */ /* 0x0003e8000c101b12 */
[----:B0-----:R-:W2:Y:S04]  /*0ab0*/  LDG.E.64 R14, desc[UR18][R8.64] ;  /* 0x00000012080e7981 */ /* 0x001ea8000c1e1b00 */
[----:B------:R-:W2:Y:S04]  /*0ac0*/  LDG.E.64 R18, desc[UR18][R8.64+0x8] ;  /* 0x0000081208127981 */ /* 0x000ea8000c1e1b00 */
[----:B------:R-:W3:Y:S01]  /*0ad0*/  LDG.E.64 R24, desc[UR18][R16.64] ;  /* 0x0000001210187981 */ /* 0x000ee2000c1e1b00 */
[----:B--2---:R-:W-:-:S02]  /*0ae0*/  DADD R14, R14, -R18 ;  /* 0x000000000e0e7229 */ /* 0x004fc40000000812 */
        /* <DEDUP_REMOVED lines=17> */
[----:B------:R-:W-:Y:S04]  /*0c00*/  STG.E.64 desc[UR18][R12.64+0x38], R20 ;  /* 0x000038140c007986 */ /* 0x000fe8000c101b12 */
[----:B------:R-:W2:Y:S04]  /*0c10*/  LDG.E.64 R14, desc[UR18][R8.64] ;  /* 0x00000012080e7981 */ /* 0x000ea8000c1e1b00 */
[----:B0-----:R-:W2:Y:S04]  /*0c20*/  LDG.E.64 R18, desc[UR18][R8.64+0x8] ;  /* 0x0000081208127981 */ /* 0x001ea8000c1e1b00 */
[----:B------:R-:W3:Y:S01]  /*0c30*/  LDG.E.64 R16, desc[UR18][R16.64] ;  /* 0x0000001210107981 */ /* 0x000ee2000c1e1b00 */
[----:B--2---:R-:W-:-:S08]  /*0c40*/  DADD R14, R14, R18 ;  /* 0x000000000e0e7229 */ /* 0x004fd00000000012 */
[C---:B------:R-:W-:Y:S02]  /*0c50*/  DFMA R2, R14.reuse, R2, 1 ;  /* 0x3ff000000e02742b */ /* 0x040fe40000000002 */
[----:B------:R-:W-:-:S08]  /*0c60*/  DMUL R4, R14, R4 ;  /* 0x000000040e047228 */ /* 0x000fd00000000000 */
[----:B------:R-:W-:Y:S02]  /*0c70*/  DFMA R2, R14, R4, R2 ;  /* 0x000000040e02722b */ /* 0x000fe40000000002 */
[----:B---3--:R-:W-:-:S06]  /*0c80*/  DMUL R4, R16, UR4 ;  /* 0x0000000410047c28 */ /* 0x008fcc0008000000 */
[----:B------:R-:W-:-:S08]  /*0c90*/  DFMA R2, R6, -R10, R2 ;  /* 0x8000000a0602722b */ /* 0x000fd00000000002 */
[----:B------:R-:W-:-:S07]  /*0ca0*/  DMUL R2, R2, R4 ;  /* 0x0000000402027228 */ /* 0x000fce0000000000 */
[----:B------:R-:W-:Y:S01]  /*0cb0*/  STG.E.64 desc[UR18][R12.64+0x40], R2 ;  /* 0x000040020c007986 */ /* 0x000fe2000c101b12 */
[----:B------:R-:W-:Y:S05]  /*0cc0*/  EXIT ;  /* 0x000000000000794d */ /* 0x000fea0003800000 */
        .weak           $__internal_1_$__cuda_sm20_div_rn_f64_full
        .type           $__internal_1_$__cuda_sm20_div_rn_f64_full,@function
        .size           $__internal_1_$__cuda_sm20_div_rn_f64_full,(.L_x_35 - $__internal_1_$__cuda_sm20_div_rn_f64_full)
$__internal_1_$__cuda_sm20_div_rn_f64_full:
[----:B------:R-:W-:Y:S01]  /*0cd0*/  IMAD.U32 R7, RZ, RZ, UR13 ;  /* 0x0000000dff077e24 */ /* 0x000fe2000f8e00ff */
[----:B------:R-:W-:Y:S01]  /*0ce0*/  MOV R17, UR13 ;  /* 0x0000000d00117c02 */ /* 0x000fe20008000f00 */
[----:B------:R-:W-:Y:S01]  /*0cf0*/  IMAD.U32 R16, RZ, RZ, UR12 ;  /* 0x0000000cff107e24 */ /* 0x000fe2000f8e00ff */
[----:B------:R-:W-:Y:S02]  /*0d00*/  ULOP3.LUT UR10, UR13, 0x800fffff, URZ, 0xc0, !UPT ;  /* 0x800fffff0d0a7892 */ /* 0x000fe4000f8ec0ff */
[----:B------:R-:W-:Y:S01]  /*0d10*/  FSETP.GEU.AND P0, PT, |R7|, 1.469367938527859385e-39, PT ;  /* 0x001000000700780b */ /* 0x000fe20003f0e200 */
[----:B------:R-:W-:Y:S01]  /*0d20*/  ULOP3.LUT UR14, UR13, 0x7ff00000, URZ, 0xc0, !UPT ;  /* 0x7ff000000d0e7892 */ /* 0x000fe2000f8ec0ff */
[----:B------:R-:W-:Y:S01]  /*0d30*/  MOV R7, UR7 ;  /* 0x0000000700077c02 */ /* 0x000fe20008000f00 */
[----:B------:R-:W-:Y:S02]  /*0d40*/  ULOP3.LUT UR11, UR10, 0x3ff00000, URZ, 0xfc, !UPT ;  /* 0x3ff000000a0b7892 */ /* 0x000fe4000f8efcff */
[----:B------:R-:W-:Y:S01]  /*0d50*/  ULOP3.LUT UR16, UR7, 0x7ff00000, URZ, 0xc0, !UPT ;  /* 0x7ff0000007107892 */ /* 0x000fe2000f8ec0ff */
[----:B------:R-:W-:Y:S01]  /*0d60*/  UMOV UR10, UR12 ;  /* 0x0000000c000a7c82 */ /* 0x000fe20008000000 */
[----:B------:R-:W-:-:S02]  /*0d70*/  UMOV UR5, 0x1ca00000 ;  /* 0x1ca0000000057882 */ /* 0x000fc40000000000 */
[----:B------:R-:W-:-:S03]  /*0d80*/  UISETP.GE.U32.AND UP1, UPT, UR16, UR14, UPT ;  /* 0x0000000e1000728c */ /* 0x000fc6000bf26070 */
[----:B------:R-:W-:Y:S01]  /*0d90*/  UMOV UR15, UR16 ;  /* 0x00000010000f7c82 */ /* 0x000fe20008000000 */
[----:B------:R-:W-:Y:S01]  /*0da0*/  VOTEU.ANY UP0, P0 ;  /* 0x0000000000ff7886 */ /* 0x000fe20000000100 */
[----:B------:R-:W-:Y:S01]  /*0db0*/  PLOP3.LUT P0, PT, PT, PT, UP0, 0x80, 0x8 ;  /* 0x000000000008781c */ /* 0x000fe20003f0f008 */
[----:B------:R-:W-:-:S04]  /*0dc0*/  USEL UR4, UR5, 0x63400000, !UP1 ;  /* 0x6340000005047887 */ /* 0x000fc8000c800000 */
[----:B------:R-:W-:-:S08]  /*0dd0*/  ULOP3.LUT UR4, UR4, 0x800fffff, UR7, 0xf8, !UPT ;  /* 0x800fffff04047892 */ /* 0x000fd0000f8ef807 */
[----:B------:R-:W-:-:S10]  /*0de0*/  @!P0 DMUL R16, R16, 8.98846567431157953865e+307 ;  /* 0x7fe0000010108828 */ /* 0x000fd40000000000 */
[----:B------:R-:W-:Y:S02]  /*0df0*/  @!P0 R2UR UR21, R17 ;  /* 0x00000000111582ca */ /* 0x000fe400000e0000 */
[----:B------:R-:W-:Y:S01]  /*0e00*/  @!P0 R2UR UR20, R16 ;  /* 0x00000000101482ca */ /* 0x000fe200000e0000 */
[----:B------:R-:W-:Y:S01]  /*0e10*/  HFMA2 R16, -RZ, RZ, 0, 5.9604644775390625e-08 ;  /* 0x00000001ff107431 */ /* 0x000fe200000001ff */
[----:B------:R-:W-:-:S09]  /*0e20*/  FSETP.GEU.AND P0, PT, |R7|, 1.469367938527859385e-39, PT ;  /* 0x001000000700780b */ /* 0x000fd20003f0e200 */
[----:B------:R-:W-:Y:S02]  /*0e30*/  @!UP0 UMOV UR11, UR21 ;  /* 0x00000015000b8c82 */ /* 0x000fe40008000000 */
[----:B------:R-:W0:Y:S01]  /*0e40*/  MUFU.RCP64H R17, UR11 ;  /* 0x0000000b00117d08 */ /* 0x000e220008001800 */
[----:B------:R-:W-:Y:S01]  /*0e50*/  @!UP0 UMOV UR10, UR20 ;  /* 0x00000014000a8c82 */ /* 0x000fe20008000000 */
[----:B------:R-:W-:Y:S02]  /*0e60*/  IMAD.U32 R19, RZ, RZ, UR11 ;  /* 0x0000000bff137e24 */ /* 0x000fe4000f8e00ff */
[----:B------:R-:W-:Y:S02]  /*0e70*/  IMAD.U32 R18, RZ, RZ, UR10 ;  /* 0x0000000aff127e24 */ /* 0x000fe4000f8e00ff */
[----:B------:R-:W-:Y:S02]  /*0e80*/  IMAD.U32 R20, RZ, RZ, UR10 ;  /* 0x0000000aff147e24 */ /* 0x000fe4000f8e00ff */
[----:B------:R-:W-:-:S02]  /*0e90*/  IMAD.U32 R21, RZ, RZ, UR11 ;  /* 0x0000000bff157e24 */ /* 0x000fc4000f8e00ff */
[----:B0-----:R-:W-:-:S08]  /*0ea0*/  DFMA R18, R16, -R18, 1 ;  /* 0x3ff000001012742b */ /* 0x001fd00000000812 */
[----:B------:R-:W-:-:S08]  /*0eb0*/  DFMA R18, R18, R18, R18 ;  /* 0x000000121212722b */ /* 0x000fd00000000012 */
[----:B------:R-:W-:Y:S01]  /*0ec0*/  DFMA R18, R16, R18, R16 ;  /* 0x000000121012722b */ /* 0x000fe20000000010 */
[----:B------:R-:W-:Y:S01]  /*0ed0*/  IMAD.U32 R17, RZ, RZ, UR7 ;  /* 0x00000007ff117e24 */ /* 0x000fe2000f8e00ff */
[----:B------:R-:W-:Y:S01]  /*0ee0*/  MOV R17, UR4 ;  /* 0x0000000400117c02 */ /* 0x000fe20008000f00 */
[----:B------:R-:W-:-:S05]  /*0ef0*/  IMAD.U32 R16, RZ, RZ, UR6 ;  /* 0x00000006ff107e24 */ /* 0x000fca000f8e00ff */
[----:B------:R-:W-:-:S08]  /*0f00*/  DFMA R20, R18, -R20, 1 ;  /* 0x3ff000001214742b */ /* 0x000fd00000000814 */
[----:B------:R-:W-:Y:S01]  /*0f10*/  DFMA R18, R18, R20, R18 ;  /* 0x000000141212722b */ /* 0x000fe20000000012 */
[----:B------:R-:W-:Y:S10]  /*0f20*/  @P0 BRA `(.L_x_18) ;  /* 0x0000000000340947 */ /* 0x000ff40003800000 */
[----:B------:R-:W-:Y:S01]  /*0f30*/  ULOP3.LUT UR4, UR13, 0x7ff00000, URZ, 0xc0, !UPT ;  /* 0x7ff000000d047892 */ /* 0x000fe2000f8ec0ff */
[----:B------:R-:W-:-:S03]  /*0f40*/  IMAD.MOV.U32 R20, RZ, RZ, RZ ;  /* 0x000000ffff147224 */ /* 0x000fc600078e00ff */
[----:B------:R-:W-:-:S04]  /*0f50*/  UISETP.GE.U32.AND UP1, UPT, UR16, UR4, UPT ;  /* 0x000000041000728c */ /* 0x000fc8000bf26070 */
[----:B------:R-:W-:-:S04]  /*0f60*/  USEL UR4, UR5, 0x63400000, !UP1 ;  /* 0x6340000005047887 */ /* 0x000fc8000c800000 */
[----:B------:R-:W-:-:S04]  /*0f70*/  ULOP3.LUT UR4, UR4, 0x80000000, UR7, 0xf8, !UPT ;  /* 0x8000000004047892 */ /* 0x000fc8000f8ef807 */
[----:B------:R-:W-:-:S06]  /*0f80*/  ULOP3.LUT UR4, UR4, 0x100000, URZ, 0xfc, !UPT ;  /* 0x0010000004047892 */ /* 0x000fcc000f8efcff */
[----:B------:R-:W-:-:S06]  /*0f90*/  IMAD.U32 R21, RZ, RZ, UR4 ;  /* 0x00000004ff157e24 */ /* 0x000fcc000f8e00ff */
[----:B------:R-:W-:-:S10]  /*0fa0*/  DFMA R16, R16, 2, -R20 ;  /* 0x400000001010782b */ /* 0x000fd40000000814 */
[----:B------:R-:W-:Y:S02]  /*0fb0*/  R2UR UR22, R16 ;  /* 0x00000000101672ca */ /* 0x000fe400000e0000 */
[----:B------:R-:W-:-:S11]  /*0fc0*/  R2UR UR23, R17 ;  /* 0x00000000111772ca */ /* 0x000fd600000e0000 */
[----:B------:R-:W-:Y:S02]  /*0fd0*/  MOV R16, UR22 ;  /* 0x0000001600107c02 */ /* 0x000fe40008000f00 */
[----:B------:R-:W-:Y:S01]  /*0fe0*/  IMAD.U32 R17, RZ, RZ, UR23 ;  /* 0x00000017ff117e24 */ /* 0x000fe2000f8e00ff */
[----:B------:R-:W-:-:S12]  /*0ff0*/  ULOP3.LUT UR15, UR23, 0x7ff00000, URZ, 0xc0, !UPT ;  /* 0x7ff00000170f7892 */ /* 0x000fd8000f8ec0ff */
.L_x_18:
[----:B------:R-:W-:Y:S01]  /*1000*/  @!UP0 ULOP3.LUT UR14, UR21, 0x7ff00000, URZ, 0xc0, !UPT ;  /* 0x7ff00000150e8892 */ /* 0x000fe2000f8ec0ff */
[----:B------:R-:W-:Y:S01]  /*1010*/  DMUL R20, R18, R16 ;  /* 0x0000001012147228 */ /* 0x000fe20000000000 */
[----:B------:R-:W-:Y:S02]  /*1020*/  UIADD3 UR4, UPT, UPT, UR15, -0x1, URZ ;  /* 0xffffffff0f047890 */ /* 0x000fe4000fffe0ff */
[----:B------:R-:W-:Y:S02]  /*1030*/  UIADD3 UR17, UPT, UPT, UR14, -0x1, URZ ;  /* 0xffffffff0e117890 */ /* 0x000fe4000fffe0ff */
[----:B------:R-:W-:-:S03]  /*1040*/  UISETP.GT.U32.AND UP0, UPT, UR4, 0x7feffffe, UPT ;  /* 0x7feffffe0400788c */ /* 0x000fc6000bf04070 */
[----:B------:R-:W-:Y:S01]  /*1050*/  DFMA R22, R20, -UR10, R16 ;  /* 0x8000000a14167c2b */ /* 0x000fe20008000010 */
[----:B------:R-:W-:-:S07]  /*1060*/  UISETP.GT.U32.OR UP0, UPT, UR17, 0x7feffffe, UP0 ;  /* 0x7feffffe1100788c */ /* 0x000fce0008704470 */
[----:B------:R-:W-:Y:S02]  /*1070*/  DFMA R18, R18, R22, R20 ;  /* 0x000000161212722b */ /* 0x000fe40000000014 */
[----:B------:R-:W-:Y:S09]  /*1080*/  BRA.U UP0, `(.L_x_19) ;  /* 0x0000000100907547 */ /* 0x000ff2000b800000 */
[----:B------:R-:W-:Y:S01]  /*1090*/  ULOP3.LUT UR4, UR13, 0x7ff00000, URZ, 0xc0, !UPT ;  /* 0x7ff000000d047892 */ /* 0x000fe2000f8ec0ff */
[----:B------:R-:W-:-:S03]  /*10a0*/  IMAD.U32 R7, RZ, RZ, UR16 ;  /* 0x00000010ff077e24 */ /* 0x000fc6000f8e00ff */
[----:B------:R-:W-:Y:S02]  /*10b0*/  UISETP.GE.U32.AND UP0, UPT, UR16, UR4, UPT ;  /* 0x000000041000728c */ /* 0x000fe4000bf06070 */
[----:B------:R-:W-:Y:S02]  /*10c0*/  MOV R20, UR4 ;  /* 0x0000000400147c02 */ /* 0x000fe40008000f00 */
[----:B------:R-:W-:Y:S02]  /*10d0*/  USEL UR5, UR5, 0x63400000, !UP0 ;  /* 0x6340000005057887 */ /* 0x000fe4000c000000 */
[----:B------:R-:W-:Y:S02]  /*10e0*/  VIADDMNMX R7, R7, -R20, 0xb9600000, !PT ;  /* 0xb960000007077446 */ /* 0x000fe40007800914 */
[----:B------:R-:W-:Y:S02]  /*10f0*/  MOV R20, RZ ;  /* 0x000000ff00147202 */ /* 0x000fe40000000f00 */
[----:B------:R-:W-:-:S05]  /*1100*/  VIMNMX R7, PT, PT, R7, 0x46a00000, PT ;  /* 0x46a0000007077848 */ /* 0x000fca0003fe0100 */
[----:B------:R-:W-:-:S04]  /*1110*/  VIADD R7, R7, -UR5 ;  /* 0x8000000507077c36 */ /* 0x000fc80008000000 */
[----:B------:R-:W-:-:S06]  /*1120*/  VIADD R21, R7, 0x7fe00000 ;  /* 0x7fe0000007157836 */ /* 0x000fcc0000000000 */
[----:B------:R-:W-:-:S10]  /*1130*/  DMUL R22, R18, R20 ;  /* 0x0000001412167228 */ /* 0x000fd40000000000 */
[----:B------:R-:W-:Y:S02]  /*1140*/  R2UR UR5, R23 ;  /* 0x00000000170572ca */ /* 0x000fe400000e0000 */
[----:B------:R-:W-:-:S11]  /*1150*/  R2UR UR4, R22 ;  /* 0x00000000160472ca */ /* 0x000fd600000e0000 */
[----:B------:R-:W-:-:S05]  /*1160*/  IMAD.U32 R22, RZ, RZ, UR5 ;  /* 0x00000005ff167e24 */ /* 0x000fca000f8e00ff */
[----:B------:R-:W-:-:S13]  /*1170*/  FSETP.GTU.AND P0, PT, |R22|, 1.469367938527859385e-39, PT ;  /* 0x001000001600780b */ /* 0x000fda0003f0c200 */
[----:B------:R-:W-:Y:S05]  /*1180*/  @P0 BRA `(.L_x_20) ;  /* 0x0000000000b40947 */ /* 0x000fea0003800000 */
[----:B------:R-:W-:Y:S01]  /*1190*/  DFMA R16, R18, -UR10, R16 ;  /* 0x8000000a12107c2b */ /* 0x000fe20008000010 */
[----:B------:R-:W-:-:S09]  /*11a0*/  IMAD.MOV.U32 R20, RZ, RZ, RZ ;  /* 0x000000ffff147224 */ /* 0x000fd200078e00ff */
[----:B------:R-:W-:Y:S02]  /*11b0*/  R2UR UR11, R17 ;  /* 0x00000000110b72ca */ /* 0x000fe400000e0000 */
[----:B------:R-:W-:-:S11]  /*11c0*/  R2UR UR10, R16 ;  /* 0x00000000100a72ca */ /* 0x000fd600000e0000 */
[----:B------:R-:W-:Y:S01]  /*11d0*/  FSETP.NEU.AND P0, PT, RZ, UR11, PT ;  /* 0x0000000bff007c0b */ /* 0x000fe2000bf0d000 */
[----:B------:R-:W-:-:S06]  /*11e0*/  ULOP3.LUT UR12, UR11, 0x80000000, UR13, 0x48, !UPT ;  /* 0x800000000b0c7892 */ /* 0x000fcc000f8e480d */
[----:B------:R-:W-:-:S06]  /*11f0*/  LOP3.LUT R21, R21, UR12, RZ, 0xfc, !PT ;  /* 0x0000000c15157c12 */ /* 0x000fcc000f8efcff */
[----:B------:R-:W-:Y:S05]  /*1200*/  @!P0 BRA `(.L_x_20) ;  /* 0x0000000000948947 */ /* 0x000fea0003800000 */
[C---:B------:R-:W-:Y:S01]  /*1210*/  IADD3 R17, PT, PT, -R7.reuse, RZ, RZ ;  /* 0x000000ff07117210 */ /* 0x040fe20007ffe1ff */
[----:B------:R-:W-:Y:S01]  /*1220*/  IMAD.MOV.U32 R16, RZ, RZ, RZ ;  /* 0x000000ffff107224 */ /* 0x000fe200078e00ff */
[----:B------:R-:W-:-:S05]  /*1230*/  IADD3 R7, PT, PT, -R7, -0x43300000, RZ ;  /* 0xbcd0000007077810 */ /* 0x000fca0007ffe1ff */
[----:B------:R-:W-:Y:S02]  /*1240*/  DFMA R16, -R16, UR4, R18 ;  /* 0x0000000410107c2b */ /* 0x000fe40008000112 */
[----:B------:R-:W-:-:S08]  /*1250*/  DMUL.RP R18, R18, R20 ;  /* 0x0000001412127228 */ /* 0x000fd00000008000 */
[----:B------:R-:W-:Y:S02]  /*1260*/  FSETP.NEU.AND P0, PT, |R17|, R7, PT ;  /* 0x000000071100720b */ /* 0x000fe40003f0d200 */
[----:B------:R-:W-:Y:S02]  /*1270*/  LOP3.LUT R7, R19, UR12, RZ, 0x3c, !PT ;  /* 0x0000000c13077c12 */ /* 0x000fe4000f8e3cff */
[----:B------:R-:W-:Y:S02]  /*1280*/  FSEL R18, R18, UR4, !P0 ;  /* 0x0000000412127c08 */ /* 0x000fe4000c000000 */
[----:B------:R-:W-:Y:S02]  /*1290*/  FSEL R7, R7, UR5, !P0 ;  /* 0x0000000507077c08 */ /* 0x000fe4000c000000 */
[----:B------:R-:W-:Y:S02]  /*12a0*/  R2UR UR4, R18 ;  /* 0x00000000120472ca */ /* 0x000fe400000e0000 */
[----:B------:R-:W-:Y:S01]  /*12b0*/  R2UR UR5, R7 ;  /* 0x00000000070572ca */ /* 0x000fe200000e0000 */
[----:B------:R-:W-:-:S14]  /*12c0*/  BRA `(.L_x_20) ;  /* 0x0000000000647947 */ /* 0x000fdc0003800000 */
.L_x_19:
[----:B------:R-:W-:Y:S01]  /*12d0*/  IMAD.U32 R16, RZ, RZ, UR6 ;  /* 0x00000006ff107e24 */ /* 0x000fe2000f8e00ff */
[----:B------:R-:W-:-:S06]  /*12e0*/  MOV R17, UR7 ;  /* 0x0000000700117c02 */ /* 0x000fcc0008000f00 */
[----:B------:R-:W-:-:S14]  /*12f0*/  DSETP.NAN.AND P0, PT, R16, UR6, PT ;  /* 0x0000000610007e2a */ /* 0x000fdc000bf08000 */
[----:B------:R-:W-:Y:S05]  /*1300*/  @P0 BRA `(.L_x_21) ;  /* 0x00000000004c0947 */ /* 0x000fea0003800000 */
[----:B------:R-:W-:Y:S02]  /*1310*/  IMAD.U32 R16, RZ, RZ, UR12 ;  /* 0x0000000cff107e24 */ /* 0x000fe4000f8e00ff */
[----:B------:R-:W-:-:S06]  /*1320*/  IMAD.U32 R17, RZ, RZ, UR13 ;  /* 0x0000000dff117e24 */ /* 0x000fcc000f8e00ff */
[----:B------:R-:W-:-:S14]  /*1330*/  DSETP.NAN.AND P0, PT, R16, UR12, PT ;  /* 0x0000000c10007e2a */ /* 0x000fdc000bf08000 */
[----:B------:R-:W-:Y:S05]  /*1340*/  @P0 BRA `(.L_x_22) ;  /* 0x0000000000300947 */ /* 0x000fea0003800000 */
[----:B------:R-:W-:Y:S01]  /*1350*/  UISETP.NE.AND UP0, UPT, UR15, UR14, UPT ;  /* 0x0000000e0f00728c */ /* 0x000fe2000bf05270 */
[----:B------:R-:W-:Y:S01]  /*1360*/  UMOV UR4, 0x0 ;  /* 0x0000000000047882 */ /* 0x000fe20000000000 */
[----:B------:R-:W-:-:S07]  /*1370*/  UMOV UR5, 0xfff80000 ;  /* 0xfff8000000057882 */ /* 0x000fce0000000000 */
[----:B------:R-:W-:Y:S05]  /*1380*/  BRA.U !UP0, `(.L_x_20) ;  /* 0x0000000108347547 */ /* 0x000fea000b800000 */
[----:B------:R-:W-:Y:S02]  /*1390*/  UISETP.NE.AND UP0, UPT, UR15, 0x7ff00000, UPT ;  /* 0x7ff000000f00788c */ /* 0x000fe4000bf05270 */
[----:B------:R-:W-:Y:S02]  /*13a0*/  ULOP3.LUT UR5, UR7, 0x80000000, UR13, 0x48, !UPT ;  /* 0x8000000007057892 */ /* 0x000fe4000f8e480d */
[----:B------:R-:W-:-:S11]  /*13b0*/  UISETP.EQ.OR UP0, UPT, UR14, URZ, !UP0 ;  /* 0x000000ff0e00728c */ /* 0x000fd6000c702670 */
[----:B------:R-:W-:Y:S01]  /*13c0*/  @UP0 ULOP3.LUT UR7, UR5, 0x7ff00000, URZ, 0xfc, !UPT ;  /* 0x7ff0000005070892 */ /* 0x000fe2000f8efcff */
[----:B------:R-:W-:Y:S01]  /*13d0*/  @!UP0 UMOV UR4, URZ ;  /* 0x000000ff00048c82 */ /* 0x000fe20008000000 */
[----:B------:R-:W-:-:S05]  /*13e0*/  @UP0 UMOV UR4, URZ ;  /* 0x000000ff00040c82 */ /* 0x000fca0008000000 */
[----:B------:R-:W-:Y:S01]  /*13f0*/  @UP0 UMOV UR5, UR7 ;  /* 0x0000000700050c82 */ /* 0x000fe20008000000 */
[----:B------:R-:W-:Y:S05]  /*1400*/  BRA `(.L_x_20) ;  /* 0x0000000000147947 */ /* 0x000fea0003800000 */
.L_x_22:
[----:B------:R-:W-:Y:S01]  /*1410*/  ULOP3.LUT UR5, UR13, 0x80000, URZ, 0xfc, !UPT ;  /* 0x000800000d057892 */ /* 0x000fe2000f8efcff */
[----:B------:R-:W-:Y:S01]  /*1420*/  UMOV UR4, UR12 ;  /* 0x0000000c00047c82 */ /* 0x000fe20008000000 */
[----:B------:R-:W-:Y:S10]  /*1430*/  BRA `(.L_x_20) ;  /* 0x0000000000087947 */ /* 0x000ff40003800000 */
.L_x_21:
[----:B------:R-:W-:Y:S01]  /*1440*/  ULOP3.LUT UR5, UR7, 0x80000, URZ, 0xfc, !UPT ;  /* 0x0008000007057892 */ /* 0x000fe2000f8efcff */
[----:B------:R-:W-:-:S11]  /*1450*/  UMOV UR4, UR6 ;  /* 0x0000000600047c82 */ /* 0x000fd60008000000 */
.L_x_20:
[----:B------:R-:W-:Y:S01]  /*1460*/  MOV R7, 0x0 ;  /* 0x0000000000077802 */ /* 0x000fe20000000f00 */
[----:B------:R-:W-:Y:S01]  /*1470*/  IMAD.U32 R17, RZ, RZ, UR5 ;  /* 0x00000005ff117e24 */ /* 0x000fe2000f8e00ff */
[----:B------:R-:W-:Y:S01]  /*1480*/  MOV R19, UR5 ;  /* 0x0000000500137c02 */ /* 0x000fe20008000f00 */
[----:B------:R-:W-:Y:S01]  /*1490*/  IMAD.U32 R18, RZ, RZ, UR4 ;  /* 0x00000004ff127e24 */ /* 0x000fe2000f8e00ff */
[----:B------:R-:W-:-:S03]  /*14a0*/  MOV R16, UR4 ;  /* 0x0000000400107c02 */ /* 0x000fc60008000f00 */
[----:B------:R-:W-:Y:S01]  /*14b0*/  IMAD.MOV.U32 R17, RZ, RZ, R19 ;  /* 0x000000ffff117224 */ /* 0x000fe200078e0013 */
[----:B------:R-:W-:Y:S06]  /*14c0*/  RET.REL.NODEC R6 `(_Z11equilibriumPdS_S_) ;  /* 0xffffffe806cc7950 */ /* 0x000fec0003c3ffff */
.L_x_23:
        /* <DEDUP_REMOVED lines=11> */
.L_x_35:


//--------------------- .text._Z8velocityPdS_S_   --------------------------
	.section	.text._Z8velocityPdS_S_,"ax",@progbits
	.align	128
        .global         _Z8velocityPdS_S_
        .type           _Z8velocityPdS_S_,@function
        .size           _Z8velocityPdS_S_,(.L_x_36 - _Z8velocityPdS_S_)
        .other          _Z8velocityPdS_S_,@"STO_CUDA_ENTRY STV_DEFAULT"
_Z8velocityPdS_S_:
.text._Z8velocityPdS_S_:
[----:B------:R-:W-:Y:S08]  /*0000*/  LDC R1, c[0x0][0x37c] ;  /* 0x0000df00ff017b82 */ /* 0x000ff00000000800 */
[----:B------:R-:W0:Y:S01]  /*0010*/  S2UR UR4, SR_CTAID.X ;  /* 0x00000000000479c3 */ /* 0x000e220000002500 */
[----:B------:R-:W1:Y:S01]  /*0020*/  LDCU.64 UR16, c[0x0][0x358] ;  /* 0x00006b00ff1077ac */ /* 0x000e620008000a00 */
[----:B------:R-:W2:Y:S06]  /*0030*/  LDCU.64 UR6, c[0x3][URZ] ;  /* 0x00c00000ff0677ac */ /* 0x000eac0008000a00 */
[----:B------:R-:W0:Y:S08]  /*0040*/  LDC R0, c[0x0][0x374] ;  /* 0x0000dd00ff007b82 */ /* 0x000e300000000800 */
[----:B------:R-:W3:Y:S08]  /*0050*/  LDC.64 R8, c[0x3][0x10] ;  /* 0x00c00400ff087b82 */ /* 0x000ef00000000a00 */
[----:B------:R-:W4:Y:S08]  /*0060*/  S2UR UR5, SR_CTAID.Y ;  /* 0x00000000000579c3 */ /* 0x000f300000002600 */
[----:B------:R-:W5:Y:S01]  /*0070*/  LDC.64 R4, c[0x0][0x380] ;  /* 0x0000e000ff047b82 */ /* 0x000f620000000a00 */
[----:B0-----:R-:W-:-:S07]  /*0080*/  IMAD R0, R0, UR4, RZ ;  /* 0x0000000400007c24 */ /* 0x001fce000f8e02ff */
[----:B------:R-:W0:Y:S01]  /*0090*/  LDC.64 R2, c[0x0][0x390] ;  /* 0x0000e400ff027b82 */ /* 0x000e220000000a00 */
[C---:B---3--:R-:W-:Y:S02]  /*00a0*/  IMAD R6, R0.reuse, R9, RZ ;  /* 0x0000000900067224 */ /* 0x048fe400078e02ff */
[----:B----4-:R-:W-:Y:S02]  /*00b0*/  VIADD R7, R0, UR5 ;  /* 0x0000000500077c36 */ /* 0x010fe40008000000 */
[----:B------:R-:W-:Y:S01]  /*00c0*/  IMAD R9, R9, UR5, R6 ;  /* 0x0000000509097c24 */ /* 0x000fe2000f8e0206 */
[----:B------:R-:W3:Y:S01]  /*00d0*/  LDCU.64 UR4, c[0x3][URZ] ;  /* 0x00c00000ff0477ac */ /* 0x000ee20008000a00 */
[----:B------:R-:W-:Y:S01]  /*00e0*/  IMAD R11, R7, R8, RZ ;  /* 0x00000008070b7224 */ /* 0x000fe200078e02ff */
[----:B------:R-:W4:Y:S01]  /*00f0*/  LDC R0, c[0x3][0x4] ;  /* 0x00c00100ff007b82 */ /* 0x000f220000000800 */
[----:B-----5:R-:W-:-:S05]  /*0100*/  IMAD.WIDE R4, R9, 0x8, R4 ;  /* 0x0000000809047825 */ /* 0x020fca00078e0204 */
[----:B-1----:R-:W-:Y:S01]  /*0110*/  STG.E.64 desc[UR16][R4.64], RZ ;  /* 0x000000ff04007986 */ /* 0x002fe2000c101b10 */
[----:B0-----:R-:W-:-:S03]  /*0120*/  IMAD.WIDE R2, R11, 0x8, R2 ;  /* 0x000000080b027825 */ /* 0x001fc600078e0202 */
[----:B------:R-:W-:Y:S04]  /*0130*/  STG.E.64 desc[UR16][R4.64+0x8], RZ ;  /* 0x000008ff04007986 */ /* 0x000fe8000c101b10 */
[----:B------:R-:W5:Y:S02]  /*0140*/  LDG.E.64 R8, desc[UR16][R2.64] ;  /* 0x0000001002087981 */ /* 0x000f64000c1e1b00 */
[----:B-----5:R-:W-:-:S07]  /*0150*/  DADD R8, RZ, -R8 ;  /* 0x00000000ff087229 */ /* 0x020fce0000000808 */
[----:B------:R0:W-:Y:S04]  /*0160*/  STG.E.64 desc[UR16][R4.64], R8 ;  /* 0x0000000804007986 */ /* 0x0001e8000c101b10 */
[----:B------:R-:W5:Y:S02]  /*0170*/  LDG.E.64 R10, desc[UR16][R2.64] ;  /* 0x00000010020a7981 */ /* 0x000f64000c1e1b00 */
[----:B-----5:R-:W-:-:S07]  /*0180*/  DADD R10, RZ, -R10 ;  /* 0x00000000ff0a7229 */ /* 0x020fce000000080a */
[----:B------:R1:W-:Y:S04]  /*0190*/  STG.E.64 desc[UR16][R4.64+0x8], R10 ;  /* 0x0000080a04007986 */ /* 0x0003e8000c101b10 */
[----:B------:R-:W5:Y:S02]  /*01a0*/  LDG.E.64 R12, desc[UR16][R2.64+0x8] ;  /* 0x00000810020c7981 */ /* 0x000f64000c1e1b00 */
[----:B-----5:R-:W-:-:S07]  /*01b0*/  DADD R12, R8, -R12 ;  /* 0x00000000080c7229 */ /* 0x020fce000000080c */
[----:B------:R5:W-:Y:S04]  /*01c0*/  STG.E.64 desc[UR16][R4.64], R12 ;  /* 0x0000000c04007986 */ /* 0x000be8000c101b10 */
[----:B------:R-:W2:Y:S02]  /*01d0*/  LDG.E.64 R14, desc[UR16][R2.64+0x8] ;  /* 0x00000810020e7981 */ /* 0x000ea4000c1e1b00 */
[----:B--2---:R-:W-:-:S07]  /*01e0*/  DFMA R14, RZ, R14, R10 ;  /* 0x0000000eff0e722b */ /* 0x004fce000000000a */
[----:B------:R2:W-:Y:S04]  /*01f0*/  STG.E.64 desc[UR16][R4.64+0x8], R14 ;  /* 0x0000080e04007986 */ /* 0x0005e8000c101b10 */
[----:B------:R-:W3:Y:S02]  /*0200*/  LDG.E.64 R16, desc[UR16][R2.64+0x10] ;  /* 0x0000101002107981 */ /* 0x000ee4000c1e1b00 */
[----:B---3--:R-:W-:-:S07]  /*0210*/  DADD R16, R12, -R16 ;  /* 0x000000000c107229 */ /* 0x008fce0000000810 */
[----:B------:R3:W-:Y:S04]  /*0220*/  STG.E.64 desc[UR16][R4.64], R16 ;  /* 0x0000001004007986 */ /* 0x0007e8000c101b10 */
[----:B0-----:R-:W4:Y:S02]  /*0230*/  LDG.E.64 R8, desc[UR16][R2.64+0x10] ;  /* 0x0000101002087981 */ /* 0x001f24000c1e1b00 */
[----:B----4-:R-:W-:-:S07]  /*0240*/  DADD R8, R14, R8 ;  /* 0x000000000e087229 */ /* 0x010fce0000000008 */
[----:B------:R0:W-:Y:S04]  /*0250*/  STG.E.64 desc[UR16][R4.64+0x8], R8 ;  /* 0x0000080804007986 */ /* 0x0001e8000c101b10 */
[----:B-1----:R-:W4:Y:S02]  /*0260*/  LDG.E.64 R10, desc[UR16][R2.64+0x18] ;  /* 0x00001810020a7981 */ /* 0x002f24000c1e1b00 */
[----:B----4-:R-:W-:-:S07]  /*0270*/  DFMA R10, RZ, R10, R16 ;  /* 0x0000000aff0a722b */ /* 0x010fce0000000010 */
[----:B------:R1:W-:Y:S04]  /*0280*/  STG.E.64 desc[UR16][R4.64], R10 ;  /* 0x0000000a04007986 */ /* 0x0003e8000c101b10 */
[----:B-----5:R-:W4:Y:S02]  /*0290*/  LDG.E.64 R12, desc[UR16][R2.64+0x18] ;  /* 0x00001810020c7981 */ /* 0x020f24000c1e1b00 */
[----:B----4-:R-:W-:-:S07]  /*02a0*/  DADD R12, R8, -R12 ;  /* 0x00000000080c7229 */ /* 0x010fce000000080c */
[----:B------:R4:W-:Y:S04]  /*02b0*/  STG.E.64 desc[UR16][R4.64+0x8], R12 ;  /* 0x0000080c04007986 */ /* 0x0009e8000c101b10 */
[----:B--2---:R-:W2:Y:S02]  /*02c0*/  LDG.E.64 R14, desc[UR16][R2.64+0x20] ;  /* 0x00002010020e7981 */ /* 0x004ea4000c1e1b00 */
[----:B--2---:R-:W-:-:S07]  /*02d0*/  DFMA R14, RZ, R14, R10 ;  /* 0x0000000eff0e722b */ /* 0x004fce000000000a */
[----:B------:R2:W-:Y:S04]  /*02e0*/  STG.E.64 desc[UR16][R4.64], R14 ;  /* 0x0000000e04007986 */ /* 0x0005e8000c101b10 */
[----:B---3--:R-:W3:Y:S02]  /*02f0*/  LDG.E.64 R16, desc[UR16][R2.64+0x20] ;  /* 0x0000201002107981 */ /* 0x008ee4000c1e1b00 */
[----:B---3--:R-:W-:-:S07]  /*0300*/  DFMA R16, RZ, R16, R12 ;  /* 0x00000010ff10722b */ /* 0x008fce000000000c */
[----:B------:R3:W-:Y:S04]  /*0310*/  STG.E.64 desc[UR16][R4.64+0x8], R16 ;  /* 0x0000081004007986 */ /* 0x0007e8000c101b10 */
[----:B0-----:R-:W5:Y:S02]  /*0320*/  LDG.E.64 R8, desc[UR16][R2.64+0x28] ;  /* 0x0000281002087981 */ /* 0x001f64000c1e1b00 */
[----:B-----5:R-:W-:-:S07]  /*0330*/  DFMA R8, RZ, R8, R14 ;  /* 0x00000008ff08722b */ /* 0x020fce000000000e */
[----:B------:R-:W-:Y:S04]  /*0340*/  STG.E.64 desc[UR16][R4.64], R8 ;  /* 0x0000000804007986 */ /* 0x000fe8000c101b10 */
[----:B-1----:R-:W5:Y:S02]  /*0350*/  LDG.E.64 R10, desc[UR16][R2.64+0x28] ;  /* 0x00002810020a7981 */ /* 0x002f64000c1e1b00 */
[----:B-----5:R-:W-:-:S07]  /*0360*/  DADD R10, R16, R10 ;  /* 0x00000000100a7229 */ /* 0x020fce000000000a */
[----:B------:R-:W-:Y:S04]  /*0370*/  STG.E.64 desc[UR16][R4.64+0x8], R10 ;  /* 0x0000080a04007986 */ /* 0x000fe8000c101b10 */
[----:B----4-:R-:W4:Y:S02]  /*0380*/  LDG.E.64 R12, desc[UR16][R2.64+0x30] ;  /* 0x00003010020c7981 */ /* 0x010f24000c1e1b00 */
[----:B----4-:R-:W-:-:S07]  /*0390*/  DADD R12, R8, R12 ;  /* 0x00000000080c7229 */ /* 0x010fce000000000c */
[----:B------:R0:W-:Y:S04]  /*03a0*/  STG.E.64 desc[UR16][R4.64], R12 ;  /* 0x0000000c04007986 */ /* 0x0001e8000c101b10 */
[----:B--2---:R-:W2:Y:S02]  /*03b0*/  LDG.E.64 R14, desc[UR16][R2.64+0x30] ;  /* 0x00003010020e7981 */ /* 0x004ea4000c1e1b00 */
[----:B--2---:R-:W-:-:S07]  /*03c0*/  DADD R14, R10, -R14 ;  /* 0x000000000a0e7229 */ /* 0x004fce000000080e */
[----:B------:R1:W-:Y:S04]  /*03d0*/  STG.E.64 desc[UR16][R4.64+0x8], R14 ;  /* 0x0000080e04007986 */ /* 0x0003e8000c101b10 */
[----:B---3--:R-:W2:Y:S02]  /*03e0*/  LDG.E.64 R16, desc[UR16][R2.64+0x38] ;  /* 0x0000381002107981 */ /* 0x008ea4000c1e1b00 */
[----:B--2---:R-:W-:Y:S01]  /*03f0*/  DADD R16, R12, R16 ;  /* 0x000000000c107229 */ /* 0x004fe20000000010 */
[----:B0-----:R-:W0:Y:S06]  /*0400*/  LDC.64 R12, c[0x0][0x388] ;  /* 0x0000e200ff0c7b82 */ /* 0x001e2c0000000a00 */
[----:B------:R2:W-:Y:S04]  /*0410*/  STG.E.64 desc[UR16][R4.64], R16 ;  /* 0x0000001004007986 */ /* 0x0005e8000c101b10 */
[----:B------:R-:W3:Y:S02]  /*0420*/  LDG.E.64 R8, desc[UR16][R2.64+0x38] ;  /* 0x0000381002087981 */ /* 0x000ee4000c1e1b00 */
[----:B---3--:R-:W-:-:S07]  /*0430*/  DFMA R18, RZ, R8, R14 ;  /* 0x00000008ff12722b */ /* 0x008fce000000000e */
[----:B------:R3:W-:Y:S04]  /*0440*/  STG.E.64 desc[UR16][R4.64+0x8], R18 ;  /* 0x0000081204007986 */ /* 0x0007e8000c101b10 */
[----:B------:R-:W4:Y:S02]  /*0450*/  LDG.E.64 R8, desc[UR16][R2.64+0x40] ;  /* 0x0000401002087981 */ /* 0x000f24000c1e1b00 */
[----:B----4-:R-:W-:-:S07]  /*0460*/  DADD R8, R16, R8 ;  /* 0x0000000010087229 */ /* 0x010fce0000000008 */
[----:B------:R3:W-:Y:S04]  /*0470*/  STG.E.64 desc[UR16][R4.64], R8 ;  /* 0x0000000804007986 */ /* 0x0007e8000c101b10 */
[----:B------:R-:W4:Y:S01]  /*0480*/  LDG.E.64 R10, desc[UR16][R2.64+0x40] ;  /* 0x00004010020a7981 */ /* 0x000f22000c1e1b00 */
[----:B0-----:R-:W-:Y:S01]  /*0490*/  IMAD.WIDE.U32 R6, R7, 0x8, R12 ;  /* 0x0000000807067825 */ /* 0x001fe200078e000c */
[----:B----4-:R-:W-:-:S07]  /*04a0*/  DADD R10, R18, R10 ;  /* 0x00000000120a7229 */ /* 0x010fce000000000a */
[----:B------:R3:W-:Y:S04]  /*04b0*/  STG.E.64 desc[UR16][R4.64+0x8], R10 ;  /* 0x0000080a04007986 */ /* 0x0007e8000c101b10 */
[----:B------:R-:W4:Y:S01]  /*04c0*/  LDG.E.64 R12, desc[UR16][R6.64] ;  /* 0x00000010060c7981 */ /* 0x000f22000c1e1b00 */
[----:B-1----:R-:W-:Y:S01]  /*04d0*/  IMAD.MOV.U32 R14, RZ, RZ, 0x1 ;  /* 0x00000001ff0e7424 */ /* 0x002fe200078e00ff */
[----:B------:R-:W-:Y:S01]  /*04e0*/  FSETP.GEU.AND P1, PT, |R0|, 6.5827683646048100446e-37, PT ;  /* 0x036000000000780b */ /* 0x000fe20003f2e200 */
[----:B----4-:R-:W2:Y:S04]  /*04f0*/  MUFU.RCP64H R15, R13 ;  /* 0x0000000d000f7308 */ /* 0x010ea80000001800 */
[----:B--2---:R-:W-:-:S08]  /*0500*/  DFMA R16, -R12, R14, 1 ;  /* 0x3ff000000c10742b */ /* 0x004fd0000000010e */
[----:B------:R-:W-:-:S08]  /*0510*/  DFMA R16, R16, R16, R16 ;  /* 0x000000101010722b */ /* 0x000fd00000000010 */
[----:B------:R-:W-:-:S08]  /*0520*/  DFMA R16, R14, R16, R14 ;  /* 0x000000100e10722b */ /* 0x000fd0000000000e */
[----:B------:R-:W-:-:S08]  /*0530*/  DFMA R2, -R12, R16, 1 ;  /* 0x3ff000000c02742b */ /* 0x000fd00000000110 */
[----:B------:R-:W-:-:S08]  /*0540*/  DFMA R2, R16, R2, R16 ;  /* 0x000000021002722b */ /* 0x000fd00000000010 */
[----:B------:R-:W-:-:S08]  /*0550*/  DMUL R14, R2, UR4 ;  /* 0x00000004020e7c28 */ /* 0x000fd00008000000 */
[----:B------:R-:W-:-:S08]  /*0560*/  DFMA R16, -R12, R14, UR4 ;  /* 0x000000040c107e2b */ /* 0x000fd0000800010e */
[----:B------:R-:W-:-:S10]  /*0570*/  DFMA R2, R2, R16, R14 ;  /* 0x000000100202722b */ /* 0x000fd4000000000e */
[----:B------:R-:W-:-:S05]  /*0580*/  FFMA R14, RZ, R13, R3 ;  /* 0x0000000dff0e7223 */ /* 0x000fca0000000003 */
[----:B------:R-:W-:-:S13]  /*0590*/  FSETP.GT.AND P0, PT, |R14|, 1.469367938527859385e-39, PT ;  /* 0x001000000e00780b */ /* 0x000fda0003f04200 */
[----:B---3--:R-:W-:Y:S05]  /*05a0*/  @P0 BRA P1, `(.L_x_24) ;  /* 0x0000000000240947 */ /* 0x008fea0000800000 */
[C---:B------:R-:W-:Y:S02]  /*05b0*/  R2UR UR9, R13.reuse ;  /* 0x000000000d0972ca */ /* 0x040fe400000e0000 */
[C---:B------:R-:W-:Y:S02]  /*05c0*/  R2UR UR4, R12.reuse ;  /* 0x000000000c0472ca */ /* 0x040fe400000e0000 */
[----:B------:R-:W-:Y:S02]  /*05d0*/  R2UR UR5, R13 ;  /* 0x000000000d0572ca */ /* 0x000fe400000e0000 */
[----:B------:R-:W-:Y:S02]  /*05e0*/  R2UR UR8, R12 ;  /* 0x000000000c0872ca */ /* 0x000fe400000e0000 */
[----:B------:R-:W-:-:S05]  /*05f0*/  MOV R0, 0x620 ;  /* 0x0000062000007802 */ /* 0x000fca0000000f00 */
[----:B------:R-:W-:-:S08]  /*0600*/  UMOV UR11, UR9 ;  /* 0x00000009000b7c82 */ /* 0x000fd00008000000 */
[----:B------:R-:W-:Y:S05]  /*0610*/  CALL.REL.NOINC `($__internal_2_$__cuda_sm20_div_rn_f64_full) ;  /* 0x0000000000847944 */ /* 0x000fea0003c00000 */
[----:B------:R-:W-:Y:S02]  /*0620*/  IMAD.U32 R2, RZ, RZ, UR4 ;  /* 0x00000004ff027e24 */ /* 0x000fe4000f8e00ff */
[----:B------:R-:W-:-:S07]  /*0630*/  IMAD.U32 R3, RZ, RZ, UR5 ;  /* 0x00000005ff037e24 */ /* 0x000fce000f8e00ff */
.L_x_24:
[----:B------:R-:W-:Y:S01]  /*0640*/  DMUL R2, R8, R2 ;  /* 0x0000000208027228 */ /* 0x000fe20000000000 */
[----:B------:R-:W0:Y:S01]  /*0650*/  LDCU.64 UR4, c[0x3][URZ] ;  /* 0x00c00000ff0477ac */ /* 0x000e220008000a00 */
[----:B------:R-:W1:Y:S05]  /*0660*/  LDC R0, c[0x3][0x4] ;  /* 0x00c00100ff007b82 */ /* 0x000e6a0000000800 */
[----:B------:R2:W-:Y:S04]  /*0670*/  STG.E.64 desc[UR16][R4.64], R2 ;  /* 0x0000000204007986 */ /* 0x0005e8000c101b10 */
[----:B------:R-:W3:Y:S01]  /*0680*/  LDG.E.64 R6, desc[UR16][R6.64] ;  /* 0x0000001006067981 */ /* 0x000ee2000c1e1b00 */
[----:B------:R-:W-:Y:S01]  /*0690*/  IMAD.MOV.U32 R8, RZ, RZ, 0x1 ;  /* 0x00000001ff087424 */ /* 0x000fe200078e00ff */
[----:B-1----:R-:W-:Y:S01]  /*06a0*/  FSETP.GEU.AND P1, PT, |R0|, 6.5827683646048100446e-37, PT ;  /* 0x036000000000780b */ /* 0x002fe20003f2e200 */
[----:B---3--:R-:W1:Y:S04]  /*06b0*/  MUFU.RCP64H R9, R7 ;  /* 0x0000000700097308 */ /* 0x008e680000001800 */
[----:B-1----:R-:W-:-:S08]  /*06c0*/  DFMA R12, -R6, R8, 1 ;  /* 0x3ff00000060c742b */ /* 0x002fd00000000108 */
[----:B------:R-:W-:-:S08]  /*06d0*/  DFMA R12, R12, R12, R12 ;  /* 0x0000000c0c0c722b */ /* 0x000fd0000000000c */
[----:B------:R-:W-:-:S08]  /*06e0*/  DFMA R12, R8, R12, R8 ;  /* 0x0000000c080c722b */ /* 0x000fd00000000008 */
[----:B------:R-:W-:-:S08]  /*06f0*/  DFMA R8, -R6, R12, 1 ;  /* 0x3ff000000608742b */ /* 0x000fd0000000010c */
[----:B------:R-:W-:-:S08]  /*0700*/  DFMA R8, R12, R8, R12 ;  /* 0x000000080c08722b */ /* 0x000fd0000000000c */
[----:B0-----:R-:W-:-:S08]  /*0710*/  DMUL R12, R8, UR4 ;  /* 0x00000004080c7c28 */ /* 0x001fd00008000000 */
[----:B--2---:R-:W-:-:S08]  /*0720*/  DFMA R2, -R6, R12, UR4 ;  /* 0x0000000406027e2b */ /* 0x004fd0000800010c */
[----:B------:R-:W-:-:S10]  /*0730*/  DFMA R2, R8, R2, R12 ;  /* 0x000000020802722b */ /* 0x000fd4000000000c */
[----:B------:R-:W-:-:S05]  /*0740*/  FFMA R8, RZ, R7, R3 ;  /* 0x00000007ff087223 */ /* 0x000fca0000000003 */
[----:B------:R-:W-:-:S13]  /*0750*/  FSETP.GT.AND P0, PT, |R8|, 1.469367938527859385e-39, PT ;  /* 0x001000000800780b */ /* 0x000fda0003f04200 */
[----:B------:R-:W-:Y:S05]  /*0760*/  @P0 BRA P1, `(.L_x_25) ;  /* 0x0000000000240947 */ /* 0x000fea0000800000 */
[C---:B------:R-:W-:Y:S02]  /*0770*/  R2UR UR9, R7.reuse ;  /* 0x00000000070972ca */ /* 0x040fe400000e0000 */
[C---:B------:R-:W-:Y:S02]  /*0780*/  R2UR UR4, R6.reuse ;  /* 0x00000000060472ca */ /* 0x040fe400000e0000 */
[----:B------:R-:W-:Y:S02]  /*0790*/  R2UR UR5, R7 ;  /* 0x00000000070572ca */ /* 0x000fe400000e0000 */
[----:B------:R-:W-:Y:S02]  /*07a0*/  R2UR UR8, R6 ;  /* 0x00000000060872ca */ /* 0x000fe400000e0000 */
[----:B------:R-:W-:-:S05]  /*07b0*/  MOV R0, 0x7e0 ;  /* 0x000007e000007802 */ /* 0x000fca0000000f00 */
[----:B------:R-:W-:-:S08]  /*07c0*/  UMOV UR11, UR9 ;  /* 0x00000009000b7c82 */ /* 0x000fd00008000000 */
[----:B------:R-:W-:Y:S05]  /*07d0*/  CALL.REL.NOINC `($__internal_2_$__cuda_sm20_div_rn_f64_full) ;  /* 0x0000000000147944 */ /* 0x000fea0003c00000 */
[----:B------:R-:W-:Y:S01]  /*07e0*/  IMAD.U32 R2, RZ, RZ, UR4 ;  /* 0x00000004ff027e24 */ /* 0x000fe2000f8e00ff */
[----:B------:R-:W-:-:S07]  /*07f0*/  MOV R3, UR5 ;  /* 0x0000000500037c02 */ /* 0x000fce0008000f00 */
.L_x_25:
[----:B------:R-:W-:-:S07]  /*0800*/  DMUL R2, R10, R2 ;  /* 0x000000020a027228 */ /* 0x000fce0000000000 */
[----:B------:R-:W-:Y:S01]  /*0810*/  STG.E.64 desc[UR16][R4.64+0x8], R2 ;  /* 0x0000080204007986 */ /* 0x000fe2000c101b10 */
[----:B------:R-:W-:Y:S05]  /*0820*/  EXIT ;  /* 0x000000000000794d */ /* 0x000fea0003800000 */
        .weak           $__internal_2_$__cuda_sm20_div_rn_f64_full
        .type           $__internal_2_$__cuda_sm20_div_rn_f64_full,@function
        .size           $__internal_2_$__cuda_sm20_div_rn_f64_full,(.L_x_36 - $__internal_2_$__cuda_sm20_div_rn_f64_full)
$__internal_2_$__cuda_sm20_div_rn_f64_full:
[----:B------:R-:W-:Y:S01]  /*0830*/  IMAD.U32 R2, RZ, RZ, UR11 ;  /* 0x0000000bff027e24 */ /* 0x000fe2000f8e00ff */
[----:B------:R-:W-:Y:S01]  /*0840*/  UMOV UR10, UR4 ;  /* 0x00000004000a7c82 */ /* 0x000fe20008000000 */
[----:B------:R-:W-:Y:S01]  /*0850*/  IMAD.U32 R3, RZ, RZ, UR11 ;  /* 0x0000000bff037e24 */ /* 0x000fe2000f8e00ff */
[----:B------:R-:W-:Y:S02]  /*0860*/  ULOP3.LUT UR8, UR11, 0x800fffff, URZ, 0xc0, !UPT ;  /* 0x800fffff0b087892 */ /* 0x000fe4000f8ec0ff */
[----:B------:R-:W-:Y:S01]  /*0870*/  FSETP.GEU.AND P0, PT, |R2|, 1.469367938527859385e-39, PT ;  /* 0x001000000200780b */ /* 0x000fe20003f0e200 */
[----:B------:R-:W-:Y:S01]  /*0880*/  IMAD.U32 R2, RZ, RZ, UR10 ;  /* 0x0000000aff027e24 */ /* 0x000fe2000f8e00ff */
[----:B------:R-:W-:Y:S02]  /*0890*/  ULOP3.LUT UR9, UR8, 0x3ff00000, URZ, 0xfc, !UPT ;  /* 0x3ff0000008097892 */ /* 0x000fe4000f8efcff */
[----:B------:R-:W-:Y:S01]  /*08a0*/  ULOP3.LUT UR12, UR11, 0x7ff00000, URZ, 0xc0, !UPT ;  /* 0x7ff000000b0c7892 */ /* 0x000fe2000f8ec0ff */
[----:B------:R-:W-:Y:S01]  /*08b0*/  UMOV UR8, UR4 ;  /* 0x0000000400087c82 */ /* 0x000fe20008000000 */
[----:B------:R-:W-:Y:S01]  /*08c0*/  ULOP3.LUT UR4, UR7, 0x7ff00000, URZ, 0xc0, !UPT ;  /* 0x7ff0000007047892 */ /* 0x000fe2000f8ec0ff */
[----:B------:R-:W-:-:S03]  /*08d0*/  UMOV UR14, 0x1ca00000 ;  /* 0x1ca00000000e7882 */ /* 0x000fc60000000000 */
[----:B------:R-:W-:-:S03]  /*08e0*/  UISETP.GE.U32.AND UP1, UPT, UR4, UR12, UPT ;  /* 0x0000000c0400728c */ /* 0x000fc6000bf26070 */
[----:B------:R-:W-:Y:S01]  /*08f0*/  VOTEU.ANY UP0, P0 ;  /* 0x0000000000ff7886 */ /* 0x000fe20000000100 */
[----:B------:R-:W-:Y:S01]  /*0900*/  PLOP3.LUT P0, PT, PT, PT, UP0, 0x80, 0x8 ;  /* 0x000000000008781c */ /* 0x000fe20003f0f008 */
[----:B------:R-:W-:Y:S01]  /*0910*/  USEL UR5, UR14, 0x63400000, !UP1 ;  /* 0x634000000e057887 */ /* 0x000fe2000c800000 */
[----:B------:R-:W-:-:S03]  /*0920*/  UMOV UR13, UR4 ;  /* 0x00000004000d7c82 */ /* 0x000fc60008000000 */
[----:B------:R-:W-:-:S08]  /*0930*/  ULOP3.LUT UR5, UR5, 0x800fffff, UR7, 0xf8, !UPT ;  /* 0x800fffff05057892 */ /* 0x000fd0000f8ef807 */
[----:B------:R-:W-:-:S10]  /*0940*/  @!P0 DMUL R2, R2, 8.98846567431157953865e+307 ;  /* 0x7fe0000002028828 */ /* 0x000fd40000000000 */
[----:B------:R-:W-:Y:S02]  /*0950*/  @!P0 R2UR UR19, R3 ;  /* 0x00000000031382ca */ /* 0x000fe400000e0000 */
[----:B------:R-:W-:Y:S01]  /*0960*/  @!P0 R2UR UR18, R2 ;  /* 0x00000000021282ca */ /* 0x000fe200000e0000 */
[----:B------:R-:W-:-:S10]  /*0970*/  HFMA2 R2, -RZ, RZ, 0, 5.9604644775390625e-08 ;  /* 0x00000001ff027431 */ /* 0x000fd400000001ff */
        /* <DEDUP_REMOVED lines=10> */
[----:B------:R-:W-:Y:S02]  /*0a20*/  IMAD.U32 R2, RZ, RZ, UR7 ;  /* 0x00000007ff027e24 */ /* 0x000fe4000f8e00ff */
[----:B------:R-:W-:Y:S01]  /*0a30*/  IMAD.U32 R3, RZ, RZ, UR7 ;  /* 0x00000007ff037e24 */ /* 0x000fe2000f8e00ff */
[----:B------:R-:W-:Y:S02]  /*0a40*/  MOV R3, UR5 ;  /* 0x0000000500037c02 */ /* 0x000fe40008000f00 */
[----:B------:R-:W-:Y:S02]  /*0a50*/  FSETP.GEU.AND P0, PT, |R2|, 1.469367938527859385e-39, PT ;  /* 0x001000000200780b */ /* 0x000fe40003f0e200 */
[----:B------:R-:W-:Y:S01]  /*0a60*/  DFMA R14, R12, -R14, 1 ;  /* 0x3ff000000c0e742b */ /* 0x000fe2000000080e */
[----:B------:R-:W-:-:S07]  /*0a70*/  IMAD.U32 R2, RZ, RZ, UR6 ;  /* 0x00000006ff027e24 */ /* 0x000fce000f8e00ff */
[----:B------:R-:W-:-:S03]  /*0a80*/  DFMA R14, R12, R14, R12 ;  /* 0x0000000e0c0e722b */ /* 0x000fc6000000000c */
[----:B------:R-:W-:Y:S08]  /*0a90*/  @P0 BRA `(.L_x_26) ;  /* 0x0000000000340947 */ /* 0x000ff00003800000 */
        /* <DEDUP_REMOVED lines=10> */
[----:B------:R-:W-:Y:S02]  /*0b40*/  IMAD.U32 R2, RZ, RZ, UR20 ;  /* 0x00000014ff027e24 */ /* 0x000fe4000f8e00ff */
[----:B------:R-:W-:Y:S01]  /*0b50*/  IMAD.U32 R3, RZ, RZ, UR21 ;  /* 0x00000015ff037e24 */ /* 0x000fe2000f8e00ff */
[----:B------:R-:W-:-:S12]  /*0b60*/  ULOP3.LUT UR13, UR21, 0x7ff00000, URZ, 0xc0, !UPT ;  /* 0x7ff00000150d7892 */ /* 0x000fd8000f8ec0ff */
.L_x_26:
        /* <DEDUP_REMOVED lines=14> */
[----:B------:R-:W-:-:S04]  /*0c50*/  VIADDMNMX R14, R14, -R15, 0xb9600000, !PT ;  /* 0xb96000000e0e7446 */ /* 0x000fc8000780090f */
[----:B------:R-:W-:-:S05]  /*0c60*/  VIMNMX R14, PT, PT, R14, 0x46a00000, PT ;  /* 0x46a000000e0e7848 */ /* 0x000fca0003fe0100 */
[----:B------:R-:W-:Y:S02]  /*0c70*/  VIADD R16, R14, -UR14 ;  /* 0x8000000e0e107c36 */ /* 0x000fe40008000000 */
[----:B------:R-:W-:Y:S02]  /*0c80*/  IMAD.MOV.U32 R14, RZ, RZ, RZ ;  /* 0x000000ffff0e7224 */ /* 0x000fe400078e00ff */
        /* <DEDUP_REMOVED lines=8> */
[----:B------:R-:W-:-:S09]  /*0d10*/  MOV R14, RZ ;  /* 0x000000ff000e7202 */ /* 0x000fd20000000f00 */
[----:B------:R-:W-:Y:S02]  /*0d20*/  R2UR UR9, R3 ;  /* 0x00000000030972ca */ /* 0x000fe400000e0000 */
[----:B------:R-:W-:-:S11]  /*0d30*/  R2UR UR8, R2 ;  /* 0x00000000020872ca */ /* 0x000fd600000e0000 */
[----:B------:R-:W-:Y:S01]  /*0d40*/  FSETP.NEU.AND P0, PT, RZ, UR9, PT ;  /* 0x00000009ff007c0b */ /* 0x000fe2000bf0d000 */
[----:B------:R-:W-:-:S06]  /*0d50*/  ULOP3.LUT UR10, UR9, 0x80000000, UR11, 0x48, !UPT ;  /* 0x80000000090a7892 */ /* 0x000fcc000f8e480b */
[----:B------:R-:W-:-:S06]  /*0d60*/  LOP3.LUT R15, R15, UR10, RZ, 0xfc, !PT ;  /* 0x0000000a0f0f7c12 */ /* 0x000fcc000f8efcff */
[----:B------:R-:W-:Y:S05]  /*0d70*/  @!P0 BRA `(.L_x_28) ;  /* 0x0000000000948947 */ /* 0x000fea0003800000 */
[----:B------:R-:W-:Y:S02]  /*0d80*/  IMAD.MOV R3, RZ, RZ, -R16 ;  /* 0x000000ffff037224 */ /* 0x000fe400078e0a10 */
[----:B------:R-:W-:-:S06]  /*0d90*/  IMAD.MOV.U32 R2, RZ, RZ, RZ ;  /* 0x000000ffff027224 */ /* 0x000fcc00078e00ff */
[----:B------:R-:W-:Y:S02]  /*0da0*/  DFMA R2, -R2, UR4, R12 ;  /* 0x0000000402027c2b */ /* 0x000fe4000800010c */
[----:B------:R-:W-:-:S04]  /*0db0*/  DMUL.RP R12, R12, R14 ;  /* 0x0000000e0c0c7228 */ /* 0x000fc80000008000 */
[----:B------:R-:W-:-:S04]  /*0dc0*/  IADD3 R2, PT, PT, -R16, -0x43300000, RZ ;  /* 0xbcd0000010027810 */ /* 0x000fc80007ffe1ff */
[----:B------:R-:W-:Y:S02]  /*0dd0*/  FSETP.NEU.AND P0, PT, |R3|, R2, PT ;  /* 0x000000020300720b */ /* 0x000fe40003f0d200 */
[----:B------:R-:W-:Y:S02]  /*0de0*/  LOP3.LUT R2, R13, UR10, RZ, 0x3c, !PT ;  /* 0x0000000a0d027c12 */ /* 0x000fe4000f8e3cff */
[----:B------:R-:W-:Y:S02]  /*0df0*/  FSEL R12, R12, UR4, !P0 ;  /* 0x000000040c0c7c08 */ /* 0x000fe4000c000000 */
[----:B------:R-:W-:Y:S02]  /*0e00*/  FSEL R2, R2, UR5, !P0 ;  /* 0x0000000502027c08 */ /* 0x000fe4000c000000 */
[----:B------:R-:W-:Y:S02]  /*0e10*/  R2UR UR4, R12 ;  /* 0x000000000c0472ca */ /* 0x000fe400000e0000 */
[----:B------:R-:W-:Y:S01]  /*0e20*/  R2UR UR5, R2 ;  /* 0x00000000020572ca */ /* 0x000fe200000e0000 */
[----:B------:R-:W-:-:S14]  /*0e30*/  BRA `(.L_x_28) ;  /* 0x0000000000647947 */ /* 0x000fdc0003800000 */
.L_x_27:
[----:B------:R-:W-:Y:S02]  /*0e40*/  IMAD.U32 R2, RZ, RZ, UR6 ;  /* 0x00000006ff027e24 */ /* 0x000fe4000f8e00ff */
[----:B------:R-:W-:-:S06]  /*0e50*/  IMAD.U32 R3, RZ, RZ, UR7 ;  /* 0x00000007ff037e24 */ /* 0x000fcc000f8e00ff */
[----:B------:R-:W-:-:S14]  /*0e60*/  DSETP.NAN.AND P0, PT, R2, UR6, PT ;  /* 0x0000000602007e2a */ /* 0x000fdc000bf08000 */
[----:B------:R-:W-:Y:S05]  /*0e70*/  @P0 BRA `(.L_x_29) ;  /* 0x00000000004c0947 */ /* 0x000fea0003800000 */
[----:B------:R-:W-:Y:S01]  /*0e80*/  MOV R2, UR10 ;  /* 0x0000000a00027c02 */ /* 0x000fe20008000f00 */
        /* <DEDUP_REMOVED lines=15> */
.L_x_30:
[----:B------:R-:W-:Y:S01]  /*0f80*/  ULOP3.LUT UR5, UR11, 0x80000, URZ, 0xfc, !UPT ;  /* 0x000800000b057892 */ /* 0x000fe2000f8efcff */
[----:B------:R-:W-:Y:S01]  /*0f90*/  UMOV UR4, UR10 ;  /* 0x0000000a00047c82 */ /* 0x000fe20008000000 */
[----:B------:R-:W-:Y:S10]  /*0fa0*/  BRA `(.L_x_28) ;  /* 0x0000000000087947 */ /* 0x000ff40003800000 */
.L_x_29:
[----:B------:R-:W-:Y:S01]  /*0fb0*/  ULOP3.LUT UR5, UR7, 0x80000, URZ, 0xfc, !UPT ;  /* 0x0008000007057892 */ /* 0x000fe2000f8efcff */
[----:B------:R-:W-:-:S11]  /*0fc0*/  UMOV UR4, UR6 ;  /* 0x0000000600047c82 */ /* 0x000fd60008000000 */
.L_x_28:
[----:B------:R-:W-:Y:S02]  /*0fd0*/  IMAD.MOV.U32 R2, RZ, RZ, R0 ;  /* 0x000000ffff027224 */ /* 0x000fe400078e0000 */
[----:B------:R-:W-:-:S04]  /*0fe0*/  IMAD.MOV.U32 R3, RZ, RZ, 0x0 ;  /* 0x00000000ff037424 */ /* 0x000fc800078e00ff */
[----:B------:R-:W-:Y:S05]  /*0ff0*/  RET.REL.NODEC R2 `(_Z8velocityPdS_S_) ;  /* 0xfffffff002007950 */ /* 0x000fea0003c3ffff */
.L_x_31:
        /* <DEDUP_REMOVED lines=16> */
.L_x_36:


//--------------------- .text._Z7densityPdS_      --------------------------
	.section	.text._Z7densityPdS_,"ax",@progbits
	.align	128
        .global         _Z7densityPdS_
        .type           _Z7densityPdS_,@function
        .size           _Z7densityPdS_,(.L_x_40 - _Z7densityPdS_)
        .other          _Z7densityPdS_,@"STO_CUDA_ENTRY STV_DEFAULT"
_Z7densityPdS_:
.text._Z7densityPdS_:
[----:B------:R-:W-:Y:S01]  /*0000*/  LDC R1, c[0x0][0x37c] ;  /* 0x0000df00ff017b82 */ /* 0x000fe20000000800 */
[----:B------:R-:W0:Y:S07]  /*0010*/  S2R R7, SR_CTAID.Y ;  /* 0x0000000000077919 */ /* 0x000e2e0000002600 */
[----:B------:R-:W0:Y:S01]  /*0020*/  S2UR UR6, SR_CTAID.X ;  /* 0x00000000000679c3 */ /* 0x000e220000002500 */
[----:B------:R-:W1:Y:S07]  /*0030*/  LDCU.64 UR4, c[0x0][0x358] ;  /* 0x00006b00ff0477ac */ /* 0x000e6e0008000a00 */
[----:B------:R-:W0:Y:S08]  /*0040*/  LDC R0, c[0x0][0x374] ;  /* 0x0000dd00ff007b82 */ /* 0x000e300000000800 */
[----:B------:R-:W2:Y:S08]  /*0050*/  LDC R6, c[0x3][0x10] ;  /* 0x00c00400ff067b82 */ /* 0x000eb00000000800 */
[----:B------:R-:W3:Y:S08]  /*0060*/  LDC.64 R2, c[0x0][0x380] ;  /* 0x0000e000ff027b82 */ /* 0x000ef00000000a00 */
[----:B------:R-:W4:Y:S01]  /*0070*/  LDC.64 R4, c[0x0][0x388] ;  /* 0x0000e200ff047b82 */ /* 0x000f220000000a00 */
[----:B0-----:R-:W-:-:S04]  /*0080*/  IMAD R7, R0, UR6, R7 ;  /* 0x0000000600077c24 */ /* 0x001fc8000f8e0207 */
[C---:B--2---:R-:W-:Y:S02]  /*0090*/  IMAD R9, R7.reuse, R6, RZ ;  /* 0x0000000607097224 */ /* 0x044fe400078e02ff */
[----:B---3--:R-:W-:-:S05]  /*00a0*/  IMAD.WIDE.U32 R2, R7, 0x8, R2 ;  /* 0x0000000807027825 */ /* 0x008fca00078e0002 */
[----:B-1----:R-:W-:Y:S01]  /*00b0*/  STG.E.64 desc[UR4][R2.64], RZ ;  /* 0x000000ff02007986 */ /* 0x002fe2000c101b04 */
[----:B----4-:R-:W-:-:S05]  /*00c0*/  IMAD.WIDE R4, R9, 0x8, R4 ;  /* 0x0000000809047825 */ /* 0x010fca00078e0204 */
[----:B------:R-:W2:Y:S02]  /*00d0*/  LDG.E.64 R6, desc[UR4][R4.64] ;  /* 0x0000000404067981 */ /* 0x000ea4000c1e1b00 */
[----:B--2---:R-:W-:-:S07]  /*00e0*/  DADD R6, RZ, R6 ;  /* 0x00000000ff067229 */ /* 0x004fce0000000006 */
[----:B------:R0:W-:Y:S04]  /*00f0*/  STG.E.64 desc[UR4][R2.64], R6 ;  /* 0x0000000602007986 */ /* 0x0001e8000c101b04 */
[----:B------:R-:W2:Y:S02]  /*0100*/  LDG.E.64 R8, desc[UR4][R4.64+0x8] ;  /* 0x0000080404087981 */ /* 0x000ea4000c1e1b00 */
[----:B--2---:R-:W-:-:S07]  /*0110*/  DADD R8, R6, R8 ;  /* 0x0000000006087229 */ /* 0x004fce0000000008 */
[----:B------:R1:W-:Y:S04]  /*0120*/  STG.E.64 desc[UR4][R2.64], R8 ;  /* 0x0000000802007986 */ /* 0x0003e8000c101b04 */
[----:B------:R-:W2:Y:S02]  /*0130*/  LDG.E.64 R10, desc[UR4][R4.64+0x10] ;  /* 0x00001004040a7981 */ /* 0x000ea4000c1e1b00 */
[----:B--2---:R-:W-:-:S07]  /*0140*/  DADD R10, R8, R10 ;  /* 0x00000000080a7229 */ /* 0x004fce000000000a */
[----:B------:R2:W-:Y:S04]  /*0150*/  STG.E.64 desc[UR4][R2.64], R10 ;  /* 0x0000000a02007986 */ /* 0x0005e8000c101b04 */
[----:B------:R-:W3:Y:S02]  /*0160*/  LDG.E.64 R12, desc[UR4][R4.64+0x18] ;  /* 0x00001804040c7981 */ /* 0x000ee4000c1e1b00 */
[----:B---3--:R-:W-:-:S07]  /*0170*/  DADD R12, R10, R12 ;  /* 0x000000000a0c7229 */ /* 0x008fce000000000c */
[----:B------:R3:W-:Y:S04]  /*0180*/  STG.E.64 desc[UR4][R2.64], R12 ;  /* 0x0000000c02007986 */ /* 0x0007e8000c101b04 */
[----:B------:R-:W4:Y:S02]  /*0190*/  LDG.E.64 R14, desc[UR4][R4.64+0x20] ;  /* 0x00002004040e7981 */ /* 0x000f24000c1e1b00 */
[----:B----4-:R-:W-:-:S07]  /*01a0*/  DADD R14, R12, R14 ;  /* 0x000000000c0e7229 */ /* 0x010fce000000000e */
[----:B------:R-:W-:Y:S04]  /*01b0*/  STG.E.64 desc[UR4][R2.64], R14 ;  /* 0x0000000e02007986 */ /* 0x000fe8000c101b04 */
[----:B0-----:R-:W4:Y:S02]  /*01c0*/  LDG.E.64 R6, desc[UR4][R4.64+0x28] ;  /* 0x0000280404067981 */ /* 0x001f24000c1e1b00 */
[----:B----4-:R-:W-:-:S07]  /*01d0*/  DADD R6, R14, R6 ;  /* 0x000000000e067229 */ /* 0x010fce0000000006 */
[----:B------:R-:W-:Y:S04]  /*01e0*/  STG.E.64 desc[UR4][R2.64], R6 ;  /* 0x0000000602007986 */ /* 0x000fe8000c101b04 */
[----:B-1----:R-:W4:Y:S02]  /*01f0*/  LDG.E.64 R8, desc[UR4][R4.64+0x30] ;  /* 0x0000300404087981 */ /* 0x002f24000c1e1b00 */
[----:B----4-:R-:W-:-:S07]  /*0200*/  DADD R8, R6, R8 ;  /* 0x0000000006087229 */ /* 0x010fce0000000008 */
[----:B------:R-:W-:Y:S04]  /*0210*/  STG.E.64 desc[UR4][R2.64], R8 ;  /* 0x0000000802007986 */ /* 0x000fe8000c101b04 */
[----:B--2---:R-:W2:Y:S02]  /*0220*/  LDG.E.64 R10, desc[UR4][R4.64+0x38] ;  /* 0x00003804040a7981 */ /* 0x004ea4000c1e1b00 */
[----:B--2---:R-:W-:-:S07]  /*0230*/  DADD R10, R8, R10 ;  /* 0x00000000080a7229 */ /* 0x004fce000000000a */
[----:B------:R-:W-:Y:S04]  /*0240*/  STG.E.64 desc[UR4][R2.64], R10 ;  /* 0x0000000a02007986 */ /* 0x000fe8000c101b04 */
[----:B---3--:R-:W2:Y:S02]  /*0250*/  LDG.E.64 R12, desc[UR4][R4.64+0x40] ;  /* 0x00004004040c7981 */ /* 0x008ea4000c1e1b00 */
[----:B--2---:R-:W-:-:S07]  /*0260*/  DADD R12, R10, R12 ;  /* 0x000000000a0c7229 */ /* 0x004fce000000000c */
[----:B------:R-:W-:Y:S01]  /*0270*/  STG.E.64 desc[UR4][R2.64], R12 ;  /* 0x0000000c02007986 */ /* 0x000fe2000c101b04 */
[----:B------:R-:W-:Y:S05]  /*0280*/  EXIT ;  /* 0x000000000000794d */ /* 0x000fea0003800000 */
.L_x_32:
        /* <DEDUP_REMOVED lines=15> */
.L_x_40:


//--------------------- .text._Z9streamingPdS_    --------------------------
	.section	.text._Z9streamingPdS_,"ax",@progbits
	.align	128
        .global         _Z9streamingPdS_
        .type           _Z9streamingPdS_,@function
        .size           _Z9streamingPdS_,(.L_x_41 - _Z9streamingPdS_)
        .other          _Z9streamingPdS_,@"STO_CUDA_ENTRY STV_DEFAULT"
_Z9streamingPdS_:
.text._Z9streamingPdS_:
[----:B------:R-:W-:Y:S01]  /*0000*/  LDC R1, c[0x0][0x37c] ;  /* 0x0000df00ff017b82 */ /* 0x000fe20000000800 */
[----:B------:R-:W0:Y:S07]  /*0010*/  S2R R17, SR_CTAID.Y ;  /* 0x0000000000117919 */ /* 0x000e2e0000002600 */
[----:B------:R-:W1:Y:S01]  /*0020*/  S2UR UR4, SR_CTAID.X ;  /* 0x00000000000479c3 */ /* 0x000e620000002500 */
[----:B------:R-:W2:Y:S07]  /*0030*/  LDCU.64 UR6, c[0x0][0x358] ;  /* 0x00006b00ff0677ac */ /* 0x000eae0008000a00 */
[----:B------:R-:W3:Y:S08]  /*0040*/  LDC R8, c[0x0][0x370] ;  /* 0x0000dc00ff087b82 */ /* 0x000ef00000000800 */
[----:B------:R-:W4:Y:S08]  /*0050*/  LDC R6, c[0x0][0x374] ;  /* 0x0000dd00ff067b82 */ /* 0x000f300000000800 */
[----:B------:R-:W5:Y:S01]  /*0060*/  LDC R0, c[0x3][0x10] ;  /* 0x00c00400ff007b82 */ /* 0x000f620000000800 */
[----:B-1----:R-:W-:Y:S01]  /*0070*/  UIADD3 UR5, UPT, UPT, UR4, -0x1, URZ ;  /* 0xffffffff04057890 */ /* 0x002fe2000fffe0ff */
[----:B0-----:R-:W-:-:S06]  /*0080*/  IADD3 R5, PT, PT, R17, -0x1, RZ ;  /* 0xffffffff11057810 */ /* 0x001fcc0007ffe0ff */
[----:B------:R-:W0:Y:S01]  /*0090*/  LDC.64 R2, c[0x0][0x388] ;  /* 0x0000e200ff027b82 */ /* 0x000e220000000a00 */
[----:B---3--:R-:W-:Y:S01]  /*00a0*/  ISETP.LE.U32.AND P3, PT, R8, UR5, PT ;  /* 0x0000000508007c0c */ /* 0x008fe2000bf63070 */
[C---:B----4-:R-:W-:Y:S01]  /*00b0*/  IMAD R12, R6.reuse, UR4, -R6 ;  /* 0x00000004060c7c24 */ /* 0x050fe2000f8e0a06 */
[----:B------:R-:W-:Y:S01]  /*00c0*/  ISETP.GE.U32.AND P1, PT, R5, R6, PT ;  /* 0x000000060500720c */ /* 0x000fe20003f26070 */
[----:B------:R-:W-:Y:S02]  /*00d0*/  IMAD R9, R6, UR4, R17 ;  /* 0x0000000406097c24 */ /* 0x000fe4000f8e0211 */
[----:B------:R-:W-:Y:S02]  /*00e0*/  IMAD.IADD R15, R12, 0x1, R5 ;  /* 0x000000010c0f7824 */ /* 0x000fe400078e0205 */
[-C--:B-----5:R-:W-:Y:S02]  /*00f0*/  IMAD R7, R9, R0.reuse, RZ ;  /* 0x0000000009077224 */ /* 0x0a0fe400078e02ff */
[----:B------:R-:W-:-:S03]  /*0100*/  IMAD R4, R15, R0, RZ ;  /* 0x000000000f047224 */ /* 0x000fc600078e02ff */
[----:B------:R-:W-:-:S04]  /*0110*/  IADD3 R11, PT, PT, R7, 0x8, RZ ;  /* 0x00000008070b7810 */ /* 0x000fc80007ffe0ff */
[----:B------:R-:W-:Y:S02]  /*0120*/  @!P3 SEL R11, R4, R11, !P1 ;  /* 0x0000000b040bb207 */ /* 0x000fe40004800000 */
[----:B------:R-:W1:Y:S03]  /*0130*/  LDC.64 R4, c[0x0][0x380] ;  /* 0x0000e000ff047b82 */ /* 0x000e660000000a00 */
[----:B0-----:R-:W-:-:S06]  /*0140*/  IMAD.WIDE R10, R11, 0x8, R2 ;  /* 0x000000080b0a7825 */ /* 0x001fcc00078e0202 */
[----:B--2---:R-:W2:Y:S01]  /*0150*/  LDG.E.64 R10, desc[UR6][R10.64] ;  /* 0x000000060a0a7981 */ /* 0x004ea2000c1e1b00 */
[----:B------:R-:W-:Y:S01]  /*0160*/  IMAD.IADD R13, R12, 0x1, R17 ;  /* 0x000000010c0d7824 */ /* 0x000fe200078e0211 */
[----:B------:R-:W-:Y:S02]  /*0170*/  ISETP.GE.U32.AND P2, PT, R17, R6, PT ;  /* 0x000000061100720c */ /* 0x000fe40003f46070 */
[----:B------:R-:W-:Y:S01]  /*0180*/  IADD3 R12, PT, PT, R7, 0x7, RZ ;  /* 0x00000007070c7810 */ /* 0x000fe20007ffe0ff */
[----:B------:R-:W-:-:S05]  /*0190*/  IMAD R13, R13, R0, 0x1 ;  /* 0x000000010d0d7424 */ /* 0x000fca00078e0200 */
[----:B------:R-:W-:Y:S01]  /*01a0*/  @!P3 SEL R12, R13, R12, !P2 ;  /* 0x0000000c0d0cb207 */ /* 0x000fe20005000000 */
[----:B-1----:R-:W-:-:S04]  /*01b0*/  IMAD.WIDE R4, R7, 0x8, R4 ;  /* 0x0000000807047825 */ /* 0x002fc800078e0204 */
[----:B------:R-:W-:Y:S01]  /*01c0*/  IMAD.WIDE R12, R12, 0x8, R2 ;  /* 0x000000080c0c7825 */ /* 0x000fe200078e0202 */
[----:B--2---:R0:W-:Y:S05]  /*01d0*/  STG.E.64 desc[UR6][R4.64], R10 ;  /* 0x0000000a04007986 */ /* 0x0041ea000c101b06 */
[----:B------:R-:W2:Y:S01]  /*01e0*/  LDG.E.64 R12, desc[UR6][R12.64] ;  /* 0x000000060c0c7981 */ /* 0x000ea2000c1e1b00 */
[----:B------:R-:W-:Y:S01]  /*01f0*/  IADD3 R15, PT, PT, R15, 0x2, RZ ;  /* 0x000000020f0f7810 */ /* 0x000fe20007ffe0ff */
[----:B------:R-:W-:Y:S01]  /*0200*/  VIADD R17, R17, 0x1 ;  /* 0x0000000111117836 */ /* 0x000fe20000000000 */
[----:B------:R-:W-:-:S03]  /*0210*/  IADD3 R14, PT, PT, R7, 0x6, RZ ;  /* 0x00000006070e7810 */ /* 0x000fc60007ffe0ff */
[----:B------:R-:W-:Y:S01]  /*0220*/  IMAD R15, R15, R0, 0x2 ;  /* 0x000000020f0f7424 */ /* 0x000fe200078e0200 */
[----:B------:R-:W-:-:S04]  /*0230*/  ISETP.GE.U32.AND P0, PT, R17, R6, PT ;  /* 0x000000061100720c */ /* 0x000fc80003f06070 */
[----:B------:R-:W-:-:S05]  /*0240*/  @!P3 SEL R14, R15, R14, !P0 ;  /* 0x0000000e0f0eb207 */ /* 0x000fca0004000000 */
[----:B------:R-:W-:-:S04]  /*0250*/  IMAD.WIDE R14, R14, 0x8, R2 ;  /* 0x000000080e0e7825 */ /* 0x000fc800078e0202 */
[----:B0-----:R-:W-:Y:S01]  /*0260*/  VIADD R11, R9, 0xffffffff ;  /* 0xffffffff090b7836 */ /* 0x001fe20000000000 */
[----:B--2---:R0:W-:Y:S04]  /*0270*/  STG.E.64 desc[UR6][R4.64+0x8], R12 ;  /* 0x0000080c04007986 */ /* 0x0041e8000c101b06 */
[----:B------:R-:W2:Y:S01]  /*0280*/  LDG.E.64 R14, desc[UR6][R14.64] ;  /* 0x000000060e0e7981 */ /* 0x000ea2000c1e1b00 */
[----:B------:R-:W-:Y:S01]  /*0290*/  IMAD R10, R11, R0, 0x3 ;  /* 0x000000030b0a7424 */ /* 0x000fe200078e0200 */
[----:B------:R-:W-:Y:S02]  /*02a0*/  IADD3 R21, PT, PT, R7, 0x5, RZ ;  /* 0x0000000507157810 */ /* 0x000fe40007ffe0ff */
[----:B------:R-:W-:Y:S02]  /*02b0*/  ISETP.LE.U32.AND P3, PT, R8, UR4, PT ;  /* 0x0000000408007c0c */ /* 0x000fe4000bf63070 */
[----:B------:R-:W-:-:S04]  /*02c0*/  SEL R10, R10, R21, !P1 ;  /* 0x000000150a0a7207 */ /* 0x000fc80004800000 */
[----:B------:R-:W-:-:S05]  /*02d0*/  SEL R17, R10, R21, !P3 ;  /* 0x000000150a117207 */ /* 0x000fca0005800000 */
[--C-:B------:R-:W-:Y:S01]  /*02e0*/  IMAD.WIDE R16, R17, 0x8, R2.reuse ;  /* 0x0000000811107825 */ /* 0x100fe200078e0202 */
[----:B--2---:R1:W-:Y:S05]  /*02f0*/  STG.E.64 desc[UR6][R4.64+0x10], R14 ;  /* 0x0000100e04007986 */ /* 0x0043ea000c101b06 */
[----:B------:R-:W2:Y:S01]  /*0300*/  LDG.E.64 R16, desc[UR6][R16.64] ;  /* 0x0000000610107981 */ /* 0x000ea2000c1e1b00 */
[C---:B0-----:R-:W-:Y:S01]  /*0310*/  IMAD.WIDE R12, R7.reuse, 0x8, R2 ;  /* 0x00000008070c7825 */ /* 0x041fe200078e0202 */
[----:B------:R-:W-:-:S03]  /*0320*/  IADD3 R19, PT, PT, R7, 0x3, RZ ;  /* 0x0000000307137810 */ /* 0x000fc60007ffe0ff */
[----:B------:R-:W-:Y:S01]  /*0330*/  IMAD.IADD R10, R21, 0x1, R0 ;  /* 0x00000001150a7824 */ /* 0x000fe200078e0200 */
[----:B--2---:R-:W-:Y:S04]  /*0340*/  STG.E.64 desc[UR6][R4.64+0x18], R16 ;  /* 0x0000181004007986 */ /* 0x004fe8000c101b06 */
[----:B------:R-:W2:Y:S01]  /*0350*/  LDG.E.64 R12, desc[UR6][R12.64+0x20] ;  /* 0x000020060c0c7981 */ /* 0x000ea2000c1e1b00 */
[----:B------:R-:W-:-:S05]  /*0360*/  @!P3 SEL R19, R10, R19, !P0 ;  /* 0x000000130a13b207 */ /* 0x000fca0004000000 */
[----:B------:R-:W-:Y:S01]  /*0370*/  IMAD.WIDE R18, R19, 0x8, R2 ;  /* 0x0000000813127825 */ /* 0x000fe200078e0202 */
[----:B------:R-:W-:Y:S01]  /*0380*/  UIADD3 UR4, UPT, UPT, UR4, 0x1, URZ ;  /* 0x0000000104047890 */ /* 0x000fe2000fffe0ff */
[----:B-1----:R-:W-:-:S05]  /*0390*/  IADD3 R15, PT, PT, R11, R6, RZ ;  /* 0x000000060b0f7210 */ /* 0x002fca0007ffe0ff */
[----:B------:R-:W-:Y:S01]  /*03a0*/  ISETP.LE.U32.AND P3, PT, R8, UR4, PT ;  /* 0x0000000408007c0c */ /* 0x000fe2000bf63070 */
[----:B------:R-:W-:Y:S01]  /*03b0*/  IMAD R8, R15, R0, 0x6 ;  /* 0x000000060f087424 */ /* 0x000fe200078e0200 */
[----:B--2---:R-:W-:Y:S04]  /*03c0*/  STG.E.64 desc[UR6][R4.64+0x20], R12 ;  /* 0x0000200c04007986 */ /* 0x004fe8000c101b06 */
[----:B------:R-:W2:Y:S01]  /*03d0*/  LDG.E.64 R18, desc[UR6][R18.64] ;  /* 0x0000000612127981 */ /* 0x000ea2000c1e1b00 */
[----:B------:R-:W-:-:S06]  /*03e0*/  IADD3 R11, PT, PT, R7, 0x2, RZ ;  /* 0x00000002070b7810 */ /* 0x000fcc0007ffe0ff */
[----:B------:R-:W-:-:S05]  /*03f0*/  @!P3 SEL R11, R8, R11, !P1 ;  /* 0x0000000b080bb207 */ /* 0x000fca0004800000 */
[----:B------:R-:W-:-:S04]  /*0400*/  IMAD.WIDE R10, R11, 0x8, R2 ;  /* 0x000000080b0a7825 */ /* 0x000fc800078e0202 */
[----:B------:R-:W-:Y:S01]  /*0410*/  IMAD.IADD R9, R9, 0x1, R6 ;  /* 0x0000000109097824 */ /* 0x000fe200078e0206 */
[----:B--2---:R-:W-:Y:S04]  /*0420*/  STG.E.64 desc[UR6][R4.64+0x28], R18 ;  /* 0x0000281204007986 */ /* 0x004fe8000c101b06 */
[----:B------:R-:W2:Y:S01]  /*0430*/  LDG.E.64 R10, desc[UR6][R10.64] ;  /* 0x000000060a0a7981 */ /* 0x000ea2000c1e1b00 */
[----:B------:R-:W-:Y:S01]  /*0440*/  IMAD R6, R9, R0, 0x7 ;  /* 0x0000000709067424 */ /* 0x000fe200078e0200 */
[----:B------:R-:W-:-:S04]  /*0450*/  IADD3 R9, PT, PT, R7, 0x1, RZ ;  /* 0x0000000107097810 */ /* 0x000fc80007ffe0ff */
[----:B------:R-:W-:-:S05]  /*0460*/  @!P3 SEL R9, R6, R9, !P2 ;  /* 0x000000090609b207 */ /* 0x000fca0005000000 */
[----:B------:R-:W-:Y:S01]  /*0470*/  IMAD.WIDE R8, R9, 0x8, R2 ;  /* 0x0000000809087825 */ /* 0x000fe200078e0202 */
[----:B------:R-:W-:Y:S01]  /*0480*/  IADD3 R15, PT, PT, R15, 0x2, RZ ;  /* 0x000000020f0f7810 */ /* 0x000fe20007ffe0ff */
[----:B--2---:R-:W-:Y:S04]  /*0490*/  STG.E.64 desc[UR6][R4.64+0x30], R10 ;  /* 0x0000300a04007986 */ /* 0x004fe8000c101b06 */
[----:B------:R-:W2:Y:S01]  /*04a0*/  LDG.E.64 R8, desc[UR6][R8.64] ;  /* 0x0000000608087981 */ /* 0x000ea2000c1e1b00 */
[----:B------:R-:W-:-:S05]  /*04b0*/  IMAD R0, R15, R0, 0x8 ;  /* 0x000000080f007424 */ /* 0x000fca00078e0200 */
[----:B------:R-:W-:-:S05]  /*04c0*/  @!P3 SEL R7, R0, R7, !P0 ;  /* 0x000000070007b207 */ /* 0x000fca0004000000 */
[----:B------:R-:W-:Y:S01]  /*04d0*/  IMAD.WIDE R2, R7, 0x8, R2 ;  /* 0x0000000807027825 */ /* 0x000fe200078e0202 */
[----:B--2---:R-:W-:Y:S05]  /*04e0*/  STG.E.64 desc[UR6][R4.64+0x38], R8 ;  /* 0x0000380804007986 */ /* 0x004fea000c101b06 */
[----:B------:R-:W2:Y:S04]  /*04f0*/  LDG.E.64 R2, desc[UR6][R2.64] ;  /* 0x0000000602027981 */ /* 0x000ea8000c1e1b00 */
[----:B--2---:R-:W-:Y:S01]  /*0500*/  STG.E.64 desc[UR6][R4.64+0x40], R2 ;  /* 0x0000400204007986 */ /* 0x004fe2000c101b06 */
[----:B------:R-:W-:Y:S05]  /*0510*/  EXIT ;  /* 0x000000000000794d */ /* 0x000fea0003800000 */
.L_x_33:
        /* <DEDUP_REMOVED lines=14> */
.L_x_41:


//--------------------- .nv.shared.reserved.0     --------------------------
	.section	.nv.shared.reserved.0,"aw",@nobits
	.weak		__nv_reservedSMEM_offset_0_alias
	.size		__nv_reservedSMEM_offset_0_alias, 0, 64
	.other		__nv_reservedSMEM_offset_0_alias,@"STO_CUDA_RESERVED_SHARED STV_DEFAULT"
__nv_reservedSMEM_offset_0_alias:
	.zero		0
	.zero		64


//--------------------- .nv.constant0._Z6updatePdS_S_ --------------------------
	.section	.nv.constant0._Z6updatePdS_S_,"a",@progbits
	.sectionflags	@""
	.align	4
.nv.constant0._Z6updatePdS_S_:
	.zero		920


//--------------------- .nv.constant0._Z11equilibriumPdS_S_ --------------------------
	.section	.nv.constant0._Z11equilibriumPdS_S_,"a",@progbits
	.sectionflags	@""
	.align	4
.nv.constant0._Z11equilibriumPdS_S_:
	.zero		920


//--------------------- .nv.constant0._Z8velocityPdS_S_ --------------------------
	.section	.nv.constant0._Z8velocityPdS_S_,"a",@progbits
	.sectionflags	@""
	.align	4
.nv.constant0._Z8velocityPdS_S_:
	.zero		920


//--------------------- .nv.constant0._Z7densityPdS_ --------------------------
	.section	.nv.constant0._Z7densityPdS_,"a",@progbits
	.sectionflags	@""
	.align	4
.nv.constant0._Z7densityPdS_:
	.zero		912


//--------------------- .nv.constant0._Z9streamingPdS_ --------------------------
	.section	.nv.constant0._Z9streamingPdS_,"a",@progbits
	.sectionflags	@""
	.align	4
.nv.constant0._Z9streamingPdS_:
	.zero		912


//--------------------- SYMBOLS --------------------------

	.type		.nv.reservedSmem.offset0,@object
	.size		.nv.reservedSmem.offset0,0x4
